//
// Generated by NVIDIA NVVM Compiler
//
// Compiler Build ID: CL-36424714
// Cuda compilation tools, release 13.0, V13.0.88
// Based on NVVM 20.0.0
//

.version 9.0
.target sm_100
.address_size 64

	// .globl	_Z5sobelPhS_jjj
.const .align 1 .b8 mask[50] = {255, 252, 250, 252, 255, 254, 248, 244, 248, 254, 0, 0, 0, 0, 0, 2, 8, 12, 8, 2, 1, 4, 6, 4, 1, 255, 254, 0, 2, 1, 252, 248, 0, 8, 4, 250, 244, 0, 12, 6, 252, 248, 0, 8, 4, 255, 254, 0, 2, 1};
// _ZZ5sobelPhS_jjjE7sharedR has been demoted
// _ZZ5sobelPhS_jjjE7sharedG has been demoted
// _ZZ5sobelPhS_jjjE7sharedB has been demoted

.visible .entry _Z5sobelPhS_jjj(
	.param .u64 .ptr .align 1 _Z5sobelPhS_jjj_param_0,
	.param .u64 .ptr .align 1 _Z5sobelPhS_jjj_param_1,
	.param .u32 _Z5sobelPhS_jjj_param_2,
	.param .u32 _Z5sobelPhS_jjj_param_3,
	.param .u32 _Z5sobelPhS_jjj_param_4
)
{
	.reg .pred 	%p<216>;
	.reg .b16 	%rs<121>;
	.reg .b32 	%r<503>;
	.reg .b32 	%f<612>;
	.reg .b64 	%rd<48>;
	// demoted variable
	.shared .align 1 .b8 _ZZ5sobelPhS_jjjE7sharedR[1300];
	// demoted variable
	.shared .align 1 .b8 _ZZ5sobelPhS_jjjE7sharedG[1300];
	// demoted variable
	.shared .align 1 .b8 _ZZ5sobelPhS_jjjE7sharedB[1300];
	ld.param.u32 	%r39, [_Z5sobelPhS_jjj_param_2];
	ld.param.u32 	%r40, [_Z5sobelPhS_jjj_param_3];
	mov.u32 	%r42, %tid.x;
	mov.u32 	%r43, %ctaid.x;
	mov.u32 	%r44, %ntid.x;
	mad.lo.s32 	%r45, %r43, %r44, %r42;
	setp.ge.u32 	%p23, %r45, %r40;
	setp.eq.s32 	%p24, %r39, 0;
	or.pred  	%p25, %p23, %p24;
	@%p25 bra 	$L__BB0_151;
	ld.param.u32 	%r495, [_Z5sobelPhS_jjj_param_4];
	ld.param.u32 	%r462, [_Z5sobelPhS_jjj_param_3];
	ld.param.u64 	%rd46, [_Z5sobelPhS_jjj_param_0];
	add.s32 	%r1, %r44, -1;
	mov.u32 	%r48, _ZZ5sobelPhS_jjjE7sharedR;
	add.s32 	%r49, %r48, %r42;
	add.s32 	%r3, %r49, 1040;
	mov.u32 	%r50, _ZZ5sobelPhS_jjjE7sharedG;
	add.s32 	%r51, %r50, %r42;
	add.s32 	%r4, %r51, 1040;
	mov.u32 	%r52, _ZZ5sobelPhS_jjjE7sharedB;
	add.s32 	%r53, %r52, %r42;
	add.s32 	%r5, %r53, 1040;
	add.s32 	%r55, %r45, -2;
	add.s32 	%r7, %r45, 2;
	add.s32 	%r8, %r45, 1;
	mul.lo.s32 	%r56, %r45, %r495;
	cvt.s64.s32 	%rd20, %r56;
	cvta.to.global.u64 	%rd1, %rd46;
	add.s64 	%rd2, %rd1, %rd20;
	mul.lo.s32 	%r57, %r55, %r495;
	cvt.s64.s32 	%rd21, %r57;
	add.s64 	%rd3, %rd1, %rd21;
	add.s32 	%r58, %r57, %r495;
	cvt.s64.s32 	%rd22, %r495;
	add.s64 	%rd4, %rd3, %rd22;
	mad.lo.s32 	%r59, %r495, 3, %r58;
	cvt.s64.s32 	%rd23, %r59;
	add.s64 	%rd5, %rd1, %rd23;
	add.s64 	%rd6, %rd2, %rd22;
	add.s32 	%r60, %r462, %r45;
	mul.lo.s32 	%r61, %r60, %r495;
	cvt.s64.s32 	%rd24, %r61;
	add.s64 	%rd7, %rd1, %rd24;
	add.s32 	%r62, %r60, -2;
	mul.lo.s32 	%r63, %r62, %r495;
	cvt.s64.s32 	%rd25, %r63;
	add.s64 	%rd8, %rd1, %rd25;
	add.s64 	%rd9, %rd8, %rd22;
	add.s32 	%r64, %r60, 2;
	mul.lo.s32 	%r65, %r64, %r495;
	cvt.s64.s32 	%rd26, %r65;
	add.s64 	%rd10, %rd1, %rd26;
	add.s64 	%rd11, %rd7, %rd22;
	add.s32 	%r66, %r60, %r462;
	mul.lo.s32 	%r67, %r66, %r495;
	cvt.s64.s32 	%rd27, %r67;
	add.s64 	%rd12, %rd1, %rd27;
	add.s32 	%r68, %r66, -2;
	mul.lo.s32 	%r69, %r68, %r495;
	cvt.s64.s32 	%rd28, %r69;
	add.s64 	%rd13, %rd1, %rd28;
	add.s64 	%rd14, %rd13, %rd22;
	add.s32 	%r70, %r64, %r462;
	mul.lo.s32 	%r71, %r70, %r495;
	cvt.s64.s32 	%rd29, %r71;
	add.s64 	%rd15, %rd1, %rd29;
	add.s64 	%rd16, %rd12, %rd22;
	ld.const.s8 	%r9, [mask+15];
	ld.const.s8 	%r10, [mask+20];
	ld.const.s8 	%r11, [mask+41];
	ld.const.s8 	%r12, [mask+46];
	ld.const.s8 	%r13, [mask+27];
	ld.const.s8 	%r14, [mask+32];
	ld.const.s8 	%r15, [mask+37];
	ld.const.s8 	%r16, [mask+42];
	ld.const.s8 	%r17, [mask+47];
	ld.const.s8 	%r18, [mask+28];
	ld.const.s8 	%r19, [mask+33];
	ld.const.s8 	%r20, [mask+38];
	ld.const.s8 	%r21, [mask+48];
	shl.b32 	%r72, %r462, 1;
	add.s32 	%r73, %r45, %r72;
	add.s32 	%r74, %r73, -2;
	mul.lo.s32 	%r501, %r495, %r74;
	mul.lo.s32 	%r23, %r495, %r462;
	add.s32 	%r75, %r73, 2;
	mul.lo.s32 	%r500, %r495, %r75;
	mul.lo.s32 	%r499, %r495, %r73;
	add.s32 	%r498, %r56, 2;
	mov.b32 	%r502, 0;
$L__BB0_2:
	setp.eq.s32 	%p26, %r42, 0;
	mov.u32 	%r76, %ctaid.x;
	setp.ne.s32 	%p27, %r76, 0;
	and.pred  	%p1, %p26, %p27;
	add.s32 	%r32, %r502, 2;
	setp.ne.s32 	%p28, %r32, 2;
	@%p28 bra 	$L__BB0_26;
	ld.global.u8 	%rs76, [%rd2+2];
	st.shared.u8 	[%r3+-518], %rs76;
	ld.global.u8 	%rs77, [%rd2+1];
	st.shared.u8 	[%r4+-518], %rs77;
	ld.global.u8 	%rs78, [%rd2];
	st.shared.u8 	[%r5+-518], %rs78;
	not.pred 	%p42, %p1;
	@%p42 bra 	$L__BB0_5;
	ld.global.u8 	%rs79, [%rd3+2];
	st.shared.u8 	[_ZZ5sobelPhS_jjjE7sharedR+520], %rs79;
	ld.global.u8 	%rs80, [%rd3+1];
	st.shared.u8 	[_ZZ5sobelPhS_jjjE7sharedG+520], %rs80;
	ld.global.u8 	%rs81, [%rd3];
	st.shared.u8 	[_ZZ5sobelPhS_jjjE7sharedB+520], %rs81;
	ld.global.u8 	%rs82, [%rd4+2];
	st.shared.u8 	[_ZZ5sobelPhS_jjjE7sharedR+521], %rs82;
	ld.global.u8 	%rs83, [%rd4+1];
	st.shared.u8 	[_ZZ5sobelPhS_jjjE7sharedG+521], %rs83;
	ld.global.u8 	%rs84, [%rd4];
	st.shared.u8 	[_ZZ5sobelPhS_jjjE7sharedB+521], %rs84;
$L__BB0_5:
	setp.ne.s32 	%p43, %r42, %r1;
	@%p43 bra 	$L__BB0_10;
	ld.param.u32 	%r465, [_Z5sobelPhS_jjj_param_3];
	setp.ge.u32 	%p44, %r7, %r465;
	@%p44 bra 	$L__BB0_8;
	ld.global.u8 	%rs85, [%rd5+2];
	st.shared.u8 	[_ZZ5sobelPhS_jjjE7sharedR+779], %rs85;
	ld.global.u8 	%rs86, [%rd5+1];
	st.shared.u8 	[_ZZ5sobelPhS_jjjE7sharedG+779], %rs86;
	ld.global.u8 	%rs87, [%rd5];
	st.shared.u8 	[_ZZ5sobelPhS_jjjE7sharedB+779], %rs87;
$L__BB0_8:
	ld.param.u32 	%r466, [_Z5sobelPhS_jjj_param_3];
	setp.ge.u32 	%p45, %r8, %r466;
	@%p45 bra 	$L__BB0_10;
	ld.global.u8 	%rs88, [%rd6+2];
	st.shared.u8 	[_ZZ5sobelPhS_jjjE7sharedR+778], %rs88;
	ld.global.u8 	%rs89, [%rd6+1];
	st.shared.u8 	[_ZZ5sobelPhS_jjjE7sharedG+778], %rs89;
	ld.global.u8 	%rs90, [%rd6];
	st.shared.u8 	[_ZZ5sobelPhS_jjjE7sharedB+778], %rs90;
$L__BB0_10:
	ld.param.u32 	%r433, [_Z5sobelPhS_jjj_param_2];
	setp.lt.u32 	%p46, %r433, 2;
	@%p46 bra 	$L__BB0_18;
	ld.global.u8 	%rs91, [%rd7+2];
	st.shared.u8 	[%r3+-258], %rs91;
	ld.global.u8 	%rs92, [%rd7+1];
	st.shared.u8 	[%r4+-258], %rs92;
	ld.global.u8 	%rs93, [%rd7];
	st.shared.u8 	[%r5+-258], %rs93;
	@%p42 bra 	$L__BB0_13;
	ld.global.u8 	%rs94, [%rd8+2];
	st.shared.u8 	[_ZZ5sobelPhS_jjjE7sharedR+780], %rs94;
	ld.global.u8 	%rs95, [%rd8+1];
	st.shared.u8 	[_ZZ5sobelPhS_jjjE7sharedG+780], %rs95;
	ld.global.u8 	%rs96, [%rd8];
	st.shared.u8 	[_ZZ5sobelPhS_jjjE7sharedB+780], %rs96;
	ld.global.u8 	%rs97, [%rd9+2];
	st.shared.u8 	[_ZZ5sobelPhS_jjjE7sharedR+781], %rs97;
	ld.global.u8 	%rs98, [%rd9+1];
	st.shared.u8 	[_ZZ5sobelPhS_jjjE7sharedG+781], %rs98;
	ld.global.u8 	%rs99, [%rd9];
	st.shared.u8 	[_ZZ5sobelPhS_jjjE7sharedB+781], %rs99;
$L__BB0_13:
	@%p43 bra 	$L__BB0_18;
	ld.param.u32 	%r467, [_Z5sobelPhS_jjj_param_3];
	setp.ge.u32 	%p49, %r7, %r467;
	@%p49 bra 	$L__BB0_16;
	ld.global.u8 	%rs100, [%rd10+2];
	st.shared.u8 	[_ZZ5sobelPhS_jjjE7sharedR+1039], %rs100;
	ld.global.u8 	%rs101, [%rd10+1];
	st.shared.u8 	[_ZZ5sobelPhS_jjjE7sharedG+1039], %rs101;
	ld.global.u8 	%rs102, [%rd10];
	st.shared.u8 	[_ZZ5sobelPhS_jjjE7sharedB+1039], %rs102;
$L__BB0_16:
	ld.param.u32 	%r468, [_Z5sobelPhS_jjj_param_3];
	setp.ge.u32 	%p50, %r8, %r468;
	@%p50 bra 	$L__BB0_18;
	ld.global.u8 	%rs103, [%rd11+2];
	st.shared.u8 	[_ZZ5sobelPhS_jjjE7sharedR+1038], %rs103;
	ld.global.u8 	%rs104, [%rd11+1];
	st.shared.u8 	[_ZZ5sobelPhS_jjjE7sharedG+1038], %rs104;
	ld.global.u8 	%rs105, [%rd11];
	st.shared.u8 	[_ZZ5sobelPhS_jjjE7sharedB+1038], %rs105;
$L__BB0_18:
	ld.param.u32 	%r434, [_Z5sobelPhS_jjj_param_2];
	setp.lt.u32 	%p51, %r434, 3;
	@%p51 bra 	$L__BB0_50;
	ld.global.u8 	%rs106, [%rd12+2];
	st.shared.u8 	[%r3+2], %rs106;
	ld.global.u8 	%rs107, [%rd12+1];
	st.shared.u8 	[%r4+2], %rs107;
	ld.global.u8 	%rs108, [%rd12];
	st.shared.u8 	[%r5+2], %rs108;
	@%p42 bra 	$L__BB0_21;
	ld.global.u8 	%rs109, [%rd13+2];
	st.shared.u8 	[_ZZ5sobelPhS_jjjE7sharedR+1040], %rs109;
	ld.global.u8 	%rs110, [%rd13+1];
	st.shared.u8 	[_ZZ5sobelPhS_jjjE7sharedG+1040], %rs110;
	ld.global.u8 	%rs111, [%rd13];
	st.shared.u8 	[_ZZ5sobelPhS_jjjE7sharedB+1040], %rs111;
	ld.global.u8 	%rs112, [%rd14+2];
	st.shared.u8 	[_ZZ5sobelPhS_jjjE7sharedR+1041], %rs112;
	ld.global.u8 	%rs113, [%rd14+1];
	st.shared.u8 	[_ZZ5sobelPhS_jjjE7sharedG+1041], %rs113;
	ld.global.u8 	%rs114, [%rd14];
	st.shared.u8 	[_ZZ5sobelPhS_jjjE7sharedB+1041], %rs114;
$L__BB0_21:
	@%p43 bra 	$L__BB0_50;
	ld.param.u32 	%r469, [_Z5sobelPhS_jjj_param_3];
	setp.ge.u32 	%p54, %r7, %r469;
	@%p54 bra 	$L__BB0_24;
	ld.global.u8 	%rs115, [%rd15+2];
	st.shared.u8 	[_ZZ5sobelPhS_jjjE7sharedR+1299], %rs115;
	ld.global.u8 	%rs116, [%rd15+1];
	st.shared.u8 	[_ZZ5sobelPhS_jjjE7sharedG+1299], %rs116;
	ld.global.u8 	%rs117, [%rd15];
	st.shared.u8 	[_ZZ5sobelPhS_jjjE7sharedB+1299], %rs117;
$L__BB0_24:
	ld.param.u32 	%r470, [_Z5sobelPhS_jjj_param_3];
	setp.ge.u32 	%p55, %r8, %r470;
	@%p55 bra 	$L__BB0_50;
	ld.global.u8 	%rs118, [%rd16+2];
	st.shared.u8 	[_ZZ5sobelPhS_jjjE7sharedR+1298], %rs118;
	ld.global.u8 	%rs119, [%rd16+1];
	st.shared.u8 	[_ZZ5sobelPhS_jjjE7sharedG+1298], %rs119;
	ld.global.u8 	%rs120, [%rd16];
	st.shared.u8 	[_ZZ5sobelPhS_jjjE7sharedB+1298], %rs120;
	bra.uni 	$L__BB0_50;
$L__BB0_26:
	setp.ne.s32 	%p29, %r42, 0;
	ld.shared.u8 	%rs1, [%r3+-778];
	st.shared.u8 	[%r3+-1038], %rs1;
	ld.shared.u8 	%rs2, [%r4+-778];
	st.shared.u8 	[%r4+-1038], %rs2;
	ld.shared.u8 	%rs3, [%r5+-778];
	st.shared.u8 	[%r5+-1038], %rs3;
	@%p29 bra 	$L__BB0_28;
	ld.shared.u8 	%rs4, [_ZZ5sobelPhS_jjjE7sharedR+260];
	st.shared.u8 	[_ZZ5sobelPhS_jjjE7sharedR], %rs4;
	ld.shared.u8 	%rs5, [_ZZ5sobelPhS_jjjE7sharedG+260];
	st.shared.u8 	[_ZZ5sobelPhS_jjjE7sharedG], %rs5;
	ld.shared.u8 	%rs6, [_ZZ5sobelPhS_jjjE7sharedB+260];
	st.shared.u8 	[_ZZ5sobelPhS_jjjE7sharedB], %rs6;
	ld.shared.u8 	%rs7, [_ZZ5sobelPhS_jjjE7sharedR+261];
	st.shared.u8 	[_ZZ5sobelPhS_jjjE7sharedR+1], %rs7;
	ld.shared.u8 	%rs8, [_ZZ5sobelPhS_jjjE7sharedG+261];
	st.shared.u8 	[_ZZ5sobelPhS_jjjE7sharedG+1], %rs8;
	ld.shared.u8 	%rs9, [_ZZ5sobelPhS_jjjE7sharedB+261];
	st.shared.u8 	[_ZZ5sobelPhS_jjjE7sharedB+1], %rs9;
$L__BB0_28:
	setp.ne.s32 	%p30, %r42, %r1;
	@%p30 bra 	$L__BB0_30;
	ld.shared.u8 	%rs10, [_ZZ5sobelPhS_jjjE7sharedR+519];
	st.shared.u8 	[_ZZ5sobelPhS_jjjE7sharedR+259], %rs10;
	ld.shared.u8 	%rs11, [_ZZ5sobelPhS_jjjE7sharedG+519];
	st.shared.u8 	[_ZZ5sobelPhS_jjjE7sharedG+259], %rs11;
	ld.shared.u8 	%rs12, [_ZZ5sobelPhS_jjjE7sharedB+519];
	st.shared.u8 	[_ZZ5sobelPhS_jjjE7sharedB+259], %rs12;
	ld.shared.u8 	%rs13, [_ZZ5sobelPhS_jjjE7sharedR+518];
	st.shared.u8 	[_ZZ5sobelPhS_jjjE7sharedR+258], %rs13;
	ld.shared.u8 	%rs14, [_ZZ5sobelPhS_jjjE7sharedG+518];
	st.shared.u8 	[_ZZ5sobelPhS_jjjE7sharedG+258], %rs14;
	ld.shared.u8 	%rs15, [_ZZ5sobelPhS_jjjE7sharedB+518];
	st.shared.u8 	[_ZZ5sobelPhS_jjjE7sharedB+258], %rs15;
$L__BB0_30:
	ld.shared.u8 	%rs16, [%r3+-518];
	st.shared.u8 	[%r3+-778], %rs16;
	ld.shared.u8 	%rs17, [%r4+-518];
	st.shared.u8 	[%r4+-778], %rs17;
	ld.shared.u8 	%rs18, [%r5+-518];
	st.shared.u8 	[%r5+-778], %rs18;
	@%p29 bra 	$L__BB0_32;
	ld.shared.u8 	%rs19, [_ZZ5sobelPhS_jjjE7sharedR+520];
	st.shared.u8 	[_ZZ5sobelPhS_jjjE7sharedR+260], %rs19;
	ld.shared.u8 	%rs20, [_ZZ5sobelPhS_jjjE7sharedG+520];
	st.shared.u8 	[_ZZ5sobelPhS_jjjE7sharedG+260], %rs20;
	ld.shared.u8 	%rs21, [_ZZ5sobelPhS_jjjE7sharedB+520];
	st.shared.u8 	[_ZZ5sobelPhS_jjjE7sharedB+260], %rs21;
	ld.shared.u8 	%rs22, [_ZZ5sobelPhS_jjjE7sharedR+521];
	st.shared.u8 	[_ZZ5sobelPhS_jjjE7sharedR+261], %rs22;
	ld.shared.u8 	%rs23, [_ZZ5sobelPhS_jjjE7sharedG+521];
	st.shared.u8 	[_ZZ5sobelPhS_jjjE7sharedG+261], %rs23;
	ld.shared.u8 	%rs24, [_ZZ5sobelPhS_jjjE7sharedB+521];
	st.shared.u8 	[_ZZ5sobelPhS_jjjE7sharedB+261], %rs24;
$L__BB0_32:
	@%p30 bra 	$L__BB0_34;
	ld.shared.u8 	%rs25, [_ZZ5sobelPhS_jjjE7sharedR+779];
	st.shared.u8 	[_ZZ5sobelPhS_jjjE7sharedR+519], %rs25;
	ld.shared.u8 	%rs26, [_ZZ5sobelPhS_jjjE7sharedG+779];
	st.shared.u8 	[_ZZ5sobelPhS_jjjE7sharedG+519], %rs26;
	ld.shared.u8 	%rs27, [_ZZ5sobelPhS_jjjE7sharedB+779];
	st.shared.u8 	[_ZZ5sobelPhS_jjjE7sharedB+519], %rs27;
	ld.shared.u8 	%rs28, [_ZZ5sobelPhS_jjjE7sharedR+778];
	st.shared.u8 	[_ZZ5sobelPhS_jjjE7sharedR+518], %rs28;
	ld.shared.u8 	%rs29, [_ZZ5sobelPhS_jjjE7sharedG+778];
	st.shared.u8 	[_ZZ5sobelPhS_jjjE7sharedG+518], %rs29;
	ld.shared.u8 	%rs30, [_ZZ5sobelPhS_jjjE7sharedB+778];
	st.shared.u8 	[_ZZ5sobelPhS_jjjE7sharedB+518], %rs30;
$L__BB0_34:
	ld.shared.u8 	%rs31, [%r3+-258];
	st.shared.u8 	[%r3+-518], %rs31;
	ld.shared.u8 	%rs32, [%r4+-258];
	st.shared.u8 	[%r4+-518], %rs32;
	ld.shared.u8 	%rs33, [%r5+-258];
	st.shared.u8 	[%r5+-518], %rs33;
	@%p29 bra 	$L__BB0_36;
	ld.shared.u8 	%rs34, [_ZZ5sobelPhS_jjjE7sharedR+780];
	st.shared.u8 	[_ZZ5sobelPhS_jjjE7sharedR+520], %rs34;
	ld.shared.u8 	%rs35, [_ZZ5sobelPhS_jjjE7sharedG+780];
	st.shared.u8 	[_ZZ5sobelPhS_jjjE7sharedG+520], %rs35;
	ld.shared.u8 	%rs36, [_ZZ5sobelPhS_jjjE7sharedB+780];
	st.shared.u8 	[_ZZ5sobelPhS_jjjE7sharedB+520], %rs36;
	ld.shared.u8 	%rs37, [_ZZ5sobelPhS_jjjE7sharedR+781];
	st.shared.u8 	[_ZZ5sobelPhS_jjjE7sharedR+521], %rs37;
	ld.shared.u8 	%rs38, [_ZZ5sobelPhS_jjjE7sharedG+781];
	st.shared.u8 	[_ZZ5sobelPhS_jjjE7sharedG+521], %rs38;
	ld.shared.u8 	%rs39, [_ZZ5sobelPhS_jjjE7sharedB+781];
	st.shared.u8 	[_ZZ5sobelPhS_jjjE7sharedB+521], %rs39;
$L__BB0_36:
	@%p30 bra 	$L__BB0_38;
	ld.shared.u8 	%rs40, [_ZZ5sobelPhS_jjjE7sharedR+1039];
	st.shared.u8 	[_ZZ5sobelPhS_jjjE7sharedR+779], %rs40;
	ld.shared.u8 	%rs41, [_ZZ5sobelPhS_jjjE7sharedG+1039];
	st.shared.u8 	[_ZZ5sobelPhS_jjjE7sharedG+779], %rs41;
	ld.shared.u8 	%rs42, [_ZZ5sobelPhS_jjjE7sharedB+1039];
	st.shared.u8 	[_ZZ5sobelPhS_jjjE7sharedB+779], %rs42;
	ld.shared.u8 	%rs43, [_ZZ5sobelPhS_jjjE7sharedR+1038];
	st.shared.u8 	[_ZZ5sobelPhS_jjjE7sharedR+778], %rs43;
	ld.shared.u8 	%rs44, [_ZZ5sobelPhS_jjjE7sharedG+1038];
	st.shared.u8 	[_ZZ5sobelPhS_jjjE7sharedG+778], %rs44;
	ld.shared.u8 	%rs45, [_ZZ5sobelPhS_jjjE7sharedB+1038];
	st.shared.u8 	[_ZZ5sobelPhS_jjjE7sharedB+778], %rs45;
$L__BB0_38:
	ld.shared.u8 	%rs46, [%r3+2];
	st.shared.u8 	[%r3+-258], %rs46;
	ld.shared.u8 	%rs47, [%r4+2];
	st.shared.u8 	[%r4+-258], %rs47;
	ld.shared.u8 	%rs48, [%r5+2];
	st.shared.u8 	[%r5+-258], %rs48;
	@%p29 bra 	$L__BB0_40;
	ld.shared.u8 	%rs49, [_ZZ5sobelPhS_jjjE7sharedR+1040];
	st.shared.u8 	[_ZZ5sobelPhS_jjjE7sharedR+780], %rs49;
	ld.shared.u8 	%rs50, [_ZZ5sobelPhS_jjjE7sharedG+1040];
	st.shared.u8 	[_ZZ5sobelPhS_jjjE7sharedG+780], %rs50;
	ld.shared.u8 	%rs51, [_ZZ5sobelPhS_jjjE7sharedB+1040];
	st.shared.u8 	[_ZZ5sobelPhS_jjjE7sharedB+780], %rs51;
	ld.shared.u8 	%rs52, [_ZZ5sobelPhS_jjjE7sharedR+1041];
	st.shared.u8 	[_ZZ5sobelPhS_jjjE7sharedR+781], %rs52;
	ld.shared.u8 	%rs53, [_ZZ5sobelPhS_jjjE7sharedG+1041];
	st.shared.u8 	[_ZZ5sobelPhS_jjjE7sharedG+781], %rs53;
	ld.shared.u8 	%rs54, [_ZZ5sobelPhS_jjjE7sharedB+1041];
	st.shared.u8 	[_ZZ5sobelPhS_jjjE7sharedB+781], %rs54;
$L__BB0_40:
	@%p30 bra 	$L__BB0_42;
	ld.shared.u8 	%rs55, [_ZZ5sobelPhS_jjjE7sharedR+1299];
	st.shared.u8 	[_ZZ5sobelPhS_jjjE7sharedR+1039], %rs55;
	ld.shared.u8 	%rs56, [_ZZ5sobelPhS_jjjE7sharedG+1299];
	st.shared.u8 	[_ZZ5sobelPhS_jjjE7sharedG+1039], %rs56;
	ld.shared.u8 	%rs57, [_ZZ5sobelPhS_jjjE7sharedB+1299];
	st.shared.u8 	[_ZZ5sobelPhS_jjjE7sharedB+1039], %rs57;
	ld.shared.u8 	%rs58, [_ZZ5sobelPhS_jjjE7sharedR+1298];
	st.shared.u8 	[_ZZ5sobelPhS_jjjE7sharedR+1038], %rs58;
	ld.shared.u8 	%rs59, [_ZZ5sobelPhS_jjjE7sharedG+1298];
	st.shared.u8 	[_ZZ5sobelPhS_jjjE7sharedG+1038], %rs59;
	ld.shared.u8 	%rs60, [_ZZ5sobelPhS_jjjE7sharedB+1298];
	st.shared.u8 	[_ZZ5sobelPhS_jjjE7sharedB+1038], %rs60;
$L__BB0_42:
	ld.param.u32 	%r432, [_Z5sobelPhS_jjj_param_2];
	setp.ge.u32 	%p37, %r32, %r432;
	@%p37 bra 	$L__BB0_50;
	cvt.s64.s32 	%rd30, %r499;
	add.s64 	%rd17, %rd1, %rd30;
	ld.global.u8 	%rs61, [%rd17+2];
	st.shared.u8 	[%r3+2], %rs61;
	ld.global.u8 	%rs62, [%rd17+1];
	st.shared.u8 	[%r4+2], %rs62;
	ld.global.u8 	%rs63, [%rd17];
	st.shared.u8 	[%r5+2], %rs63;
	not.pred 	%p38, %p1;
	@%p38 bra 	$L__BB0_45;
	ld.param.u32 	%r496, [_Z5sobelPhS_jjj_param_4];
	cvt.s64.s32 	%rd31, %r496;
	cvt.s64.s32 	%rd32, %r501;
	add.s64 	%rd33, %rd1, %rd32;
	ld.global.u8 	%rs64, [%rd33+2];
	st.shared.u8 	[_ZZ5sobelPhS_jjjE7sharedR+1040], %rs64;
	ld.global.u8 	%rs65, [%rd33+1];
	st.shared.u8 	[_ZZ5sobelPhS_jjjE7sharedG+1040], %rs65;
	ld.global.u8 	%rs66, [%rd33];
	st.shared.u8 	[_ZZ5sobelPhS_jjjE7sharedB+1040], %rs66;
	add.s64 	%rd34, %rd33, %rd31;
	ld.global.u8 	%rs67, [%rd34+2];
	st.shared.u8 	[_ZZ5sobelPhS_jjjE7sharedR+1041], %rs67;
	ld.global.u8 	%rs68, [%rd34+1];
	st.shared.u8 	[_ZZ5sobelPhS_jjjE7sharedG+1041], %rs68;
	ld.global.u8 	%rs69, [%rd34];
	st.shared.u8 	[_ZZ5sobelPhS_jjjE7sharedB+1041], %rs69;
$L__BB0_45:
	@%p30 bra 	$L__BB0_50;
	ld.param.u32 	%r463, [_Z5sobelPhS_jjj_param_3];
	setp.ge.u32 	%p40, %r7, %r463;
	@%p40 bra 	$L__BB0_48;
	cvt.s64.s32 	%rd35, %r500;
	add.s64 	%rd36, %rd1, %rd35;
	ld.global.u8 	%rs70, [%rd36+2];
	st.shared.u8 	[_ZZ5sobelPhS_jjjE7sharedR+1299], %rs70;
	ld.global.u8 	%rs71, [%rd36+1];
	st.shared.u8 	[_ZZ5sobelPhS_jjjE7sharedG+1299], %rs71;
	ld.global.u8 	%rs72, [%rd36];
	st.shared.u8 	[_ZZ5sobelPhS_jjjE7sharedB+1299], %rs72;
$L__BB0_48:
	ld.param.u32 	%r464, [_Z5sobelPhS_jjj_param_3];
	setp.ge.u32 	%p41, %r8, %r464;
	@%p41 bra 	$L__BB0_50;
	ld.param.u32 	%r497, [_Z5sobelPhS_jjj_param_4];
	cvt.s64.s32 	%rd37, %r497;
	add.s64 	%rd38, %rd17, %rd37;
	ld.global.u8 	%rs73, [%rd38+2];
	st.shared.u8 	[_ZZ5sobelPhS_jjjE7sharedR+1298], %rs73;
	ld.global.u8 	%rs74, [%rd38+1];
	st.shared.u8 	[_ZZ5sobelPhS_jjjE7sharedG+1298], %rs74;
	ld.global.u8 	%rs75, [%rd38];
	st.shared.u8 	[_ZZ5sobelPhS_jjjE7sharedB+1298], %rs75;
$L__BB0_50:
	ld.param.u32 	%r471, [_Z5sobelPhS_jjj_param_3];
	ld.param.u32 	%r435, [_Z5sobelPhS_jjj_param_2];
	bar.sync 	0;
	add.s32 	%r77, %r502, -2;
	setp.gt.u32 	%p56, %r502, 1;
	setp.lt.u32 	%p57, %r77, %r435;
	and.pred  	%p2, %p56, %p57;
	setp.gt.s32 	%p59, %r45, 1;
	add.s32 	%r78, %r45, -2;
	setp.lt.u32 	%p60, %r78, %r471;
	and.pred  	%p61, %p59, %p60;
	and.pred  	%p3, %p61, %p2;
	mov.f32 	%f465, 0f00000000;
	not.pred 	%p62, %p3;
	mov.f32 	%f466, %f465;
	mov.f32 	%f467, %f465;
	@%p62 bra 	$L__BB0_52;
	ld.shared.u8 	%r79, [%r3+-1040];
	ld.shared.u8 	%r80, [%r4+-1040];
	ld.shared.u8 	%r81, [%r5+-1040];
	ld.const.s8 	%r82, [mask];
	mul.lo.s32 	%r83, %r82, %r79;
	cvt.rn.f32.s32 	%f465, %r83;
	mul.lo.s32 	%r84, %r82, %r80;
	cvt.rn.f32.s32 	%f466, %r84;
	mul.lo.s32 	%r85, %r82, %r81;
	cvt.rn.f32.s32 	%f467, %r85;
$L__BB0_52:
	ld.param.u32 	%r472, [_Z5sobelPhS_jjj_param_3];
	setp.gt.s32 	%p63, %r45, 0;
	add.s32 	%r86, %r45, -1;
	setp.lt.u32 	%p64, %r86, %r472;
	and.pred  	%p65, %p63, %p64;
	and.pred  	%p4, %p65, %p2;
	not.pred 	%p66, %p4;
	@%p66 bra 	$L__BB0_54;
	ld.shared.u8 	%r87, [%r3+-1039];
	ld.shared.u8 	%r88, [%r4+-1039];
	ld.shared.u8 	%r89, [%r5+-1039];
	ld.const.s8 	%r90, [mask+5];
	mul.lo.s32 	%r91, %r90, %r87;
	cvt.rn.f32.s32 	%f302, %r91;
	add.f32 	%f465, %f465, %f302;
	mul.lo.s32 	%r92, %r90, %r88;
	cvt.rn.f32.s32 	%f303, %r92;
	add.f32 	%f466, %f466, %f303;
	mul.lo.s32 	%r93, %r90, %r89;
	cvt.rn.f32.s32 	%f304, %r93;
	add.f32 	%f467, %f467, %f304;
$L__BB0_54:
	setp.gt.s32 	%p67, %r45, -1;
	and.pred  	%p5, %p67, %p2;
	not.pred 	%p68, %p5;
	@%p68 bra 	$L__BB0_56;
	ld.shared.u8 	%r94, [%r3+-1038];
	ld.shared.u8 	%r95, [%r4+-1038];
	ld.shared.u8 	%r96, [%r5+-1038];
	ld.const.s8 	%r97, [mask+10];
	mul.lo.s32 	%r98, %r97, %r94;
	cvt.rn.f32.s32 	%f305, %r98;
	add.f32 	%f465, %f465, %f305;
	mul.lo.s32 	%r99, %r97, %r95;
	cvt.rn.f32.s32 	%f306, %r99;
	add.f32 	%f466, %f466, %f306;
	mul.lo.s32 	%r100, %r97, %r96;
	cvt.rn.f32.s32 	%f307, %r100;
	add.f32 	%f467, %f467, %f307;
$L__BB0_56:
	ld.param.u32 	%r473, [_Z5sobelPhS_jjj_param_3];
	setp.gt.s32 	%p69, %r45, -2;
	setp.lt.u32 	%p70, %r8, %r473;
	and.pred  	%p71, %p69, %p70;
	and.pred  	%p6, %p71, %p2;
	not.pred 	%p72, %p6;
	@%p72 bra 	$L__BB0_58;
	ld.shared.u8 	%r101, [%r3+-1037];
	ld.shared.u8 	%r102, [%r4+-1037];
	ld.shared.u8 	%r103, [%r5+-1037];
	mul.lo.s32 	%r104, %r9, %r101;
	cvt.rn.f32.s32 	%f308, %r104;
	add.f32 	%f465, %f465, %f308;
	mul.lo.s32 	%r105, %r9, %r102;
	cvt.rn.f32.s32 	%f309, %r105;
	add.f32 	%f466, %f466, %f309;
	mul.lo.s32 	%r106, %r9, %r103;
	cvt.rn.f32.s32 	%f310, %r106;
	add.f32 	%f467, %f467, %f310;
$L__BB0_58:
	ld.param.u32 	%r474, [_Z5sobelPhS_jjj_param_3];
	setp.gt.s32 	%p73, %r45, -3;
	setp.lt.u32 	%p74, %r7, %r474;
	and.pred  	%p75, %p73, %p74;
	and.pred  	%p7, %p75, %p2;
	not.pred 	%p76, %p7;
	@%p76 bra 	$L__BB0_60;
	ld.shared.u8 	%r107, [%r3+-1036];
	ld.shared.u8 	%r108, [%r4+-1036];
	ld.shared.u8 	%r109, [%r5+-1036];
	mul.lo.s32 	%r110, %r10, %r107;
	cvt.rn.f32.s32 	%f311, %r110;
	add.f32 	%f465, %f465, %f311;
	mul.lo.s32 	%r111, %r10, %r108;
	cvt.rn.f32.s32 	%f312, %r111;
	add.f32 	%f466, %f466, %f312;
	mul.lo.s32 	%r112, %r10, %r109;
	cvt.rn.f32.s32 	%f313, %r112;
	add.f32 	%f467, %f467, %f313;
$L__BB0_60:
	ld.param.u32 	%r475, [_Z5sobelPhS_jjj_param_3];
	ld.param.u32 	%r436, [_Z5sobelPhS_jjj_param_2];
	add.s32 	%r33, %r502, -1;
	setp.lt.u32 	%p77, %r33, %r436;
	setp.gt.s32 	%p78, %r45, 1;
	add.s32 	%r113, %r45, -2;
	setp.lt.u32 	%p79, %r113, %r475;
	and.pred  	%p80, %p79, %p77;
	and.pred  	%p8, %p80, %p78;
	not.pred 	%p81, %p8;
	@%p81 bra 	$L__BB0_62;
	ld.shared.u8 	%r114, [%r3+-780];
	ld.shared.u8 	%r115, [%r4+-780];
	ld.shared.u8 	%r116, [%r5+-780];
	ld.const.s8 	%r117, [mask+1];
	mul.lo.s32 	%r118, %r117, %r114;
	cvt.rn.f32.s32 	%f314, %r118;
	add.f32 	%f465, %f465, %f314;
	mul.lo.s32 	%r119, %r117, %r115;
	cvt.rn.f32.s32 	%f315, %r119;
	add.f32 	%f466, %f466, %f315;
	mul.lo.s32 	%r120, %r117, %r116;
	cvt.rn.f32.s32 	%f316, %r120;
	add.f32 	%f467, %f467, %f316;
$L__BB0_62:
	ld.param.u32 	%r476, [_Z5sobelPhS_jjj_param_3];
	ld.param.u32 	%r437, [_Z5sobelPhS_jjj_param_2];
	setp.lt.u32 	%p82, %r33, %r437;
	setp.gt.s32 	%p83, %r45, 0;
	add.s32 	%r121, %r45, -1;
	setp.lt.u32 	%p84, %r121, %r476;
	and.pred  	%p85, %p84, %p82;
	and.pred  	%p9, %p85, %p83;
	not.pred 	%p86, %p9;
	@%p86 bra 	$L__BB0_64;
	ld.shared.u8 	%r122, [%r3+-779];
	ld.shared.u8 	%r123, [%r4+-779];
	ld.shared.u8 	%r124, [%r5+-779];
	ld.const.s8 	%r125, [mask+6];
	mul.lo.s32 	%r126, %r125, %r122;
	cvt.rn.f32.s32 	%f317, %r126;
	add.f32 	%f465, %f465, %f317;
	mul.lo.s32 	%r127, %r125, %r123;
	cvt.rn.f32.s32 	%f318, %r127;
	add.f32 	%f466, %f466, %f318;
	mul.lo.s32 	%r128, %r125, %r124;
	cvt.rn.f32.s32 	%f319, %r128;
	add.f32 	%f467, %f467, %f319;
$L__BB0_64:
	ld.param.u32 	%r438, [_Z5sobelPhS_jjj_param_2];
	setp.lt.u32 	%p87, %r33, %r438;
	setp.gt.s32 	%p88, %r45, -1;
	and.pred  	%p10, %p88, %p87;
	not.pred 	%p89, %p10;
	@%p89 bra 	$L__BB0_66;
	ld.shared.u8 	%r129, [%r3+-778];
	ld.shared.u8 	%r130, [%r4+-778];
	ld.shared.u8 	%r131, [%r5+-778];
	ld.const.s8 	%r132, [mask+11];
	mul.lo.s32 	%r133, %r132, %r129;
	cvt.rn.f32.s32 	%f320, %r133;
	add.f32 	%f465, %f465, %f320;
	mul.lo.s32 	%r134, %r132, %r130;
	cvt.rn.f32.s32 	%f321, %r134;
	add.f32 	%f466, %f466, %f321;
	mul.lo.s32 	%r135, %r132, %r131;
	cvt.rn.f32.s32 	%f322, %r135;
	add.f32 	%f467, %f467, %f322;
$L__BB0_66:
	ld.param.u32 	%r477, [_Z5sobelPhS_jjj_param_3];
	ld.param.u32 	%r439, [_Z5sobelPhS_jjj_param_2];
	setp.lt.u32 	%p90, %r33, %r439;
	setp.gt.s32 	%p91, %r45, -2;
	setp.lt.u32 	%p92, %r8, %r477;
	and.pred  	%p93, %p92, %p90;
	and.pred  	%p11, %p93, %p91;
	not.pred 	%p94, %p11;
	@%p94 bra 	$L__BB0_68;
	ld.shared.u8 	%r136, [%r3+-777];
	ld.shared.u8 	%r137, [%r4+-777];
	ld.shared.u8 	%r138, [%r5+-777];
	ld.const.s8 	%r139, [mask+16];
	mul.lo.s32 	%r140, %r139, %r136;
	cvt.rn.f32.s32 	%f323, %r140;
	add.f32 	%f465, %f465, %f323;
	mul.lo.s32 	%r141, %r139, %r137;
	cvt.rn.f32.s32 	%f324, %r141;
	add.f32 	%f466, %f466, %f324;
	mul.lo.s32 	%r142, %r139, %r138;
	cvt.rn.f32.s32 	%f325, %r142;
	add.f32 	%f467, %f467, %f325;
$L__BB0_68:
	ld.param.u32 	%r478, [_Z5sobelPhS_jjj_param_3];
	ld.param.u32 	%r440, [_Z5sobelPhS_jjj_param_2];
	setp.lt.u32 	%p95, %r33, %r440;
	setp.gt.s32 	%p96, %r45, -3;
	setp.lt.u32 	%p97, %r7, %r478;
	and.pred  	%p98, %p97, %p95;
	and.pred  	%p12, %p98, %p96;
	not.pred 	%p99, %p12;
	@%p99 bra 	$L__BB0_70;
	ld.shared.u8 	%r143, [%r3+-776];
	ld.shared.u8 	%r144, [%r4+-776];
	ld.shared.u8 	%r145, [%r5+-776];
	ld.const.s8 	%r146, [mask+21];
	mul.lo.s32 	%r147, %r146, %r143;
	cvt.rn.f32.s32 	%f326, %r147;
	add.f32 	%f465, %f465, %f326;
	mul.lo.s32 	%r148, %r146, %r144;
	cvt.rn.f32.s32 	%f327, %r148;
	add.f32 	%f466, %f466, %f327;
	mul.lo.s32 	%r149, %r146, %r145;
	cvt.rn.f32.s32 	%f328, %r149;
	add.f32 	%f467, %f467, %f328;
$L__BB0_70:
	ld.param.u32 	%r479, [_Z5sobelPhS_jjj_param_3];
	ld.param.u32 	%r441, [_Z5sobelPhS_jjj_param_2];
	setp.lt.u32 	%p100, %r502, %r441;
	setp.gt.s32 	%p101, %r45, 1;
	add.s32 	%r150, %r45, -2;
	setp.lt.u32 	%p102, %r150, %r479;
	and.pred  	%p103, %p102, %p100;
	and.pred  	%p13, %p103, %p101;
	not.pred 	%p104, %p13;
	@%p104 bra 	$L__BB0_72;
	ld.shared.u8 	%r151, [%r3+-520];
	ld.shared.u8 	%r152, [%r4+-520];
	ld.shared.u8 	%r153, [%r5+-520];
	ld.const.s8 	%r154, [mask+2];
	mul.lo.s32 	%r155, %r154, %r151;
	cvt.rn.f32.s32 	%f329, %r155;
	add.f32 	%f465, %f465, %f329;
	mul.lo.s32 	%r156, %r154, %r152;
	cvt.rn.f32.s32 	%f330, %r156;
	add.f32 	%f466, %f466, %f330;
	mul.lo.s32 	%r157, %r154, %r153;
	cvt.rn.f32.s32 	%f331, %r157;
	add.f32 	%f467, %f467, %f331;
$L__BB0_72:
	ld.param.u32 	%r480, [_Z5sobelPhS_jjj_param_3];
	ld.param.u32 	%r442, [_Z5sobelPhS_jjj_param_2];
	setp.lt.u32 	%p105, %r502, %r442;
	setp.gt.s32 	%p106, %r45, 0;
	add.s32 	%r158, %r45, -1;
	setp.lt.u32 	%p107, %r158, %r480;
	and.pred  	%p108, %p107, %p105;
	and.pred  	%p14, %p108, %p106;
	not.pred 	%p109, %p14;
	@%p109 bra 	$L__BB0_74;
	ld.shared.u8 	%r159, [%r3+-519];
	ld.shared.u8 	%r160, [%r4+-519];
	ld.shared.u8 	%r161, [%r5+-519];
	ld.const.s8 	%r162, [mask+7];
	mul.lo.s32 	%r163, %r162, %r159;
	cvt.rn.f32.s32 	%f332, %r163;
	add.f32 	%f465, %f465, %f332;
	mul.lo.s32 	%r164, %r162, %r160;
	cvt.rn.f32.s32 	%f333, %r164;
	add.f32 	%f466, %f466, %f333;
	mul.lo.s32 	%r165, %r162, %r161;
	cvt.rn.f32.s32 	%f334, %r165;
	add.f32 	%f467, %f467, %f334;
$L__BB0_74:
	ld.param.u32 	%r443, [_Z5sobelPhS_jjj_param_2];
	setp.lt.u32 	%p110, %r502, %r443;
	setp.gt.s32 	%p111, %r45, -1;
	and.pred  	%p15, %p111, %p110;
	not.pred 	%p112, %p15;
	@%p112 bra 	$L__BB0_76;
	ld.shared.u8 	%r166, [%r3+-518];
	ld.shared.u8 	%r167, [%r4+-518];
	ld.shared.u8 	%r168, [%r5+-518];
	ld.const.s8 	%r169, [mask+12];
	mul.lo.s32 	%r170, %r169, %r166;
	cvt.rn.f32.s32 	%f335, %r170;
	add.f32 	%f465, %f465, %f335;
	mul.lo.s32 	%r171, %r169, %r167;
	cvt.rn.f32.s32 	%f336, %r171;
	add.f32 	%f466, %f466, %f336;
	mul.lo.s32 	%r172, %r169, %r168;
	cvt.rn.f32.s32 	%f337, %r172;
	add.f32 	%f467, %f467, %f337;
$L__BB0_76:
	ld.param.u32 	%r481, [_Z5sobelPhS_jjj_param_3];
	ld.param.u32 	%r444, [_Z5sobelPhS_jjj_param_2];
	setp.lt.u32 	%p113, %r502, %r444;
	setp.gt.s32 	%p114, %r45, -2;
	setp.lt.u32 	%p115, %r8, %r481;
	and.pred  	%p116, %p115, %p113;
	and.pred  	%p16, %p116, %p114;
	not.pred 	%p117, %p16;
	@%p117 bra 	$L__BB0_78;
	ld.shared.u8 	%r173, [%r3+-517];
	ld.shared.u8 	%r174, [%r4+-517];
	ld.shared.u8 	%r175, [%r5+-517];
	ld.const.s8 	%r176, [mask+17];
	mul.lo.s32 	%r177, %r176, %r173;
	cvt.rn.f32.s32 	%f338, %r177;
	add.f32 	%f465, %f465, %f338;
	mul.lo.s32 	%r178, %r176, %r174;
	cvt.rn.f32.s32 	%f339, %r178;
	add.f32 	%f466, %f466, %f339;
	mul.lo.s32 	%r179, %r176, %r175;
	cvt.rn.f32.s32 	%f340, %r179;
	add.f32 	%f467, %f467, %f340;
$L__BB0_78:
	ld.param.u32 	%r482, [_Z5sobelPhS_jjj_param_3];
	ld.param.u32 	%r445, [_Z5sobelPhS_jjj_param_2];
	setp.lt.u32 	%p118, %r502, %r445;
	setp.gt.s32 	%p119, %r45, -3;
	setp.lt.u32 	%p120, %r7, %r482;
	and.pred  	%p121, %p120, %p118;
	and.pred  	%p17, %p121, %p119;
	not.pred 	%p122, %p17;
	@%p122 bra 	$L__BB0_80;
	ld.shared.u8 	%r180, [%r3+-516];
	ld.shared.u8 	%r181, [%r4+-516];
	ld.shared.u8 	%r182, [%r5+-516];
	ld.const.s8 	%r183, [mask+22];
	mul.lo.s32 	%r184, %r183, %r180;
	cvt.rn.f32.s32 	%f341, %r184;
	add.f32 	%f465, %f465, %f341;
	mul.lo.s32 	%r185, %r183, %r181;
	cvt.rn.f32.s32 	%f342, %r185;
	add.f32 	%f466, %f466, %f342;
	mul.lo.s32 	%r186, %r183, %r182;
	cvt.rn.f32.s32 	%f343, %r186;
	add.f32 	%f467, %f467, %f343;
$L__BB0_80:
	ld.param.u32 	%r483, [_Z5sobelPhS_jjj_param_3];
	ld.param.u32 	%r446, [_Z5sobelPhS_jjj_param_2];
	add.s32 	%r502, %r502, 1;
	setp.ge.u32 	%p123, %r502, %r446;
	setp.lt.s32 	%p124, %r45, 2;
	add.s32 	%r187, %r45, -2;
	setp.ge.u32 	%p125, %r187, %r483;
	or.pred  	%p126, %p125, %p123;
	or.pred  	%p127, %p126, %p124;
	@%p127 bra 	$L__BB0_82;
	ld.shared.u8 	%r188, [%r3+-260];
	ld.shared.u8 	%r189, [%r4+-260];
	ld.shared.u8 	%r190, [%r5+-260];
	ld.const.s8 	%r191, [mask+3];
	mul.lo.s32 	%r192, %r191, %r188;
	cvt.rn.f32.s32 	%f344, %r192;
	add.f32 	%f465, %f465, %f344;
	mul.lo.s32 	%r193, %r191, %r189;
	cvt.rn.f32.s32 	%f345, %r193;
	add.f32 	%f466, %f466, %f345;
	mul.lo.s32 	%r194, %r191, %r190;
	cvt.rn.f32.s32 	%f346, %r194;
	add.f32 	%f467, %f467, %f346;
$L__BB0_82:
	ld.param.u32 	%r484, [_Z5sobelPhS_jjj_param_3];
	ld.param.u32 	%r447, [_Z5sobelPhS_jjj_param_2];
	setp.ge.u32 	%p128, %r502, %r447;
	setp.lt.s32 	%p129, %r45, 1;
	add.s32 	%r195, %r45, -1;
	setp.ge.u32 	%p130, %r195, %r484;
	or.pred  	%p131, %p130, %p128;
	or.pred  	%p132, %p131, %p129;
	@%p132 bra 	$L__BB0_84;
	ld.shared.u8 	%r196, [%r3+-259];
	ld.shared.u8 	%r197, [%r4+-259];
	ld.shared.u8 	%r198, [%r5+-259];
	ld.const.s8 	%r199, [mask+8];
	mul.lo.s32 	%r200, %r199, %r196;
	cvt.rn.f32.s32 	%f347, %r200;
	add.f32 	%f465, %f465, %f347;
	mul.lo.s32 	%r201, %r199, %r197;
	cvt.rn.f32.s32 	%f348, %r201;
	add.f32 	%f466, %f466, %f348;
	mul.lo.s32 	%r202, %r199, %r198;
	cvt.rn.f32.s32 	%f349, %r202;
	add.f32 	%f467, %f467, %f349;
$L__BB0_84:
	ld.param.u32 	%r448, [_Z5sobelPhS_jjj_param_2];
	setp.ge.u32 	%p133, %r502, %r448;
	setp.lt.s32 	%p134, %r45, 0;
	or.pred  	%p135, %p134, %p133;
	@%p135 bra 	$L__BB0_86;
	ld.shared.u8 	%r203, [%r3+-258];
	ld.shared.u8 	%r204, [%r4+-258];
	ld.shared.u8 	%r205, [%r5+-258];
	ld.const.s8 	%r206, [mask+13];
	mul.lo.s32 	%r207, %r206, %r203;
	cvt.rn.f32.s32 	%f350, %r207;
	add.f32 	%f465, %f465, %f350;
	mul.lo.s32 	%r208, %r206, %r204;
	cvt.rn.f32.s32 	%f351, %r208;
	add.f32 	%f466, %f466, %f351;
	mul.lo.s32 	%r209, %r206, %r205;
	cvt.rn.f32.s32 	%f352, %r209;
	add.f32 	%f467, %f467, %f352;
$L__BB0_86:
	ld.param.u32 	%r485, [_Z5sobelPhS_jjj_param_3];
	ld.param.u32 	%r449, [_Z5sobelPhS_jjj_param_2];
	setp.ge.u32 	%p136, %r502, %r449;
	setp.lt.s32 	%p137, %r45, -1;
	setp.ge.u32 	%p138, %r8, %r485;
	or.pred  	%p139, %p138, %p136;
	or.pred  	%p140, %p139, %p137;
	@%p140 bra 	$L__BB0_88;
	ld.shared.u8 	%r210, [%r3+-257];
	ld.shared.u8 	%r211, [%r4+-257];
	ld.shared.u8 	%r212, [%r5+-257];
	ld.const.s8 	%r213, [mask+18];
	mul.lo.s32 	%r214, %r213, %r210;
	cvt.rn.f32.s32 	%f353, %r214;
	add.f32 	%f465, %f465, %f353;
	mul.lo.s32 	%r215, %r213, %r211;
	cvt.rn.f32.s32 	%f354, %r215;
	add.f32 	%f466, %f466, %f354;
	mul.lo.s32 	%r216, %r213, %r212;
	cvt.rn.f32.s32 	%f355, %r216;
	add.f32 	%f467, %f467, %f355;
$L__BB0_88:
	ld.param.u32 	%r486, [_Z5sobelPhS_jjj_param_3];
	ld.param.u32 	%r450, [_Z5sobelPhS_jjj_param_2];
	setp.ge.u32 	%p141, %r502, %r450;
	setp.lt.s32 	%p142, %r45, -2;
	setp.ge.u32 	%p143, %r7, %r486;
	or.pred  	%p144, %p143, %p141;
	or.pred  	%p145, %p144, %p142;
	@%p145 bra 	$L__BB0_90;
	ld.shared.u8 	%r217, [%r3+-256];
	ld.shared.u8 	%r218, [%r4+-256];
	ld.shared.u8 	%r219, [%r5+-256];
	ld.const.s8 	%r220, [mask+23];
	mul.lo.s32 	%r221, %r220, %r217;
	cvt.rn.f32.s32 	%f356, %r221;
	add.f32 	%f465, %f465, %f356;
	mul.lo.s32 	%r222, %r220, %r218;
	cvt.rn.f32.s32 	%f357, %r222;
	add.f32 	%f466, %f466, %f357;
	mul.lo.s32 	%r223, %r220, %r219;
	cvt.rn.f32.s32 	%f358, %r223;
	add.f32 	%f467, %f467, %f358;
$L__BB0_90:
	ld.param.u32 	%r487, [_Z5sobelPhS_jjj_param_3];
	ld.param.u32 	%r451, [_Z5sobelPhS_jjj_param_2];
	setp.lt.u32 	%p146, %r32, %r451;
	setp.gt.s32 	%p147, %r45, 1;
	add.s32 	%r224, %r45, -2;
	setp.lt.u32 	%p148, %r224, %r487;
	and.pred  	%p149, %p148, %p146;
	and.pred  	%p18, %p149, %p147;
	not.pred 	%p150, %p18;
	@%p150 bra 	$L__BB0_92;
	ld.shared.u8 	%r225, [%r3];
	ld.shared.u8 	%r226, [%r4];
	ld.shared.u8 	%r227, [%r5];
	ld.const.s8 	%r228, [mask+4];
	mul.lo.s32 	%r229, %r228, %r225;
	cvt.rn.f32.s32 	%f359, %r229;
	add.f32 	%f465, %f465, %f359;
	mul.lo.s32 	%r230, %r228, %r226;
	cvt.rn.f32.s32 	%f360, %r230;
	add.f32 	%f466, %f466, %f360;
	mul.lo.s32 	%r231, %r228, %r227;
	cvt.rn.f32.s32 	%f361, %r231;
	add.f32 	%f467, %f467, %f361;
$L__BB0_92:
	ld.param.u32 	%r488, [_Z5sobelPhS_jjj_param_3];
	ld.param.u32 	%r452, [_Z5sobelPhS_jjj_param_2];
	setp.lt.u32 	%p151, %r32, %r452;
	setp.gt.s32 	%p152, %r45, 0;
	add.s32 	%r232, %r45, -1;
	setp.lt.u32 	%p153, %r232, %r488;
	and.pred  	%p154, %p153, %p151;
	and.pred  	%p19, %p154, %p152;
	not.pred 	%p155, %p19;
	@%p155 bra 	$L__BB0_94;
	ld.shared.u8 	%r233, [%r3+1];
	ld.shared.u8 	%r234, [%r4+1];
	ld.shared.u8 	%r235, [%r5+1];
	ld.const.s8 	%r236, [mask+9];
	mul.lo.s32 	%r237, %r236, %r233;
	cvt.rn.f32.s32 	%f362, %r237;
	add.f32 	%f465, %f465, %f362;
	mul.lo.s32 	%r238, %r236, %r234;
	cvt.rn.f32.s32 	%f363, %r238;
	add.f32 	%f466, %f466, %f363;
	mul.lo.s32 	%r239, %r236, %r235;
	cvt.rn.f32.s32 	%f364, %r239;
	add.f32 	%f467, %f467, %f364;
$L__BB0_94:
	ld.param.u32 	%r453, [_Z5sobelPhS_jjj_param_2];
	setp.lt.u32 	%p156, %r32, %r453;
	setp.gt.s32 	%p157, %r45, -1;
	and.pred  	%p20, %p157, %p156;
	not.pred 	%p158, %p20;
	@%p158 bra 	$L__BB0_96;
	ld.shared.u8 	%r240, [%r3+2];
	ld.shared.u8 	%r241, [%r4+2];
	ld.shared.u8 	%r242, [%r5+2];
	ld.const.s8 	%r243, [mask+14];
	mul.lo.s32 	%r244, %r243, %r240;
	cvt.rn.f32.s32 	%f365, %r244;
	add.f32 	%f465, %f465, %f365;
	mul.lo.s32 	%r245, %r243, %r241;
	cvt.rn.f32.s32 	%f366, %r245;
	add.f32 	%f466, %f466, %f366;
	mul.lo.s32 	%r246, %r243, %r242;
	cvt.rn.f32.s32 	%f367, %r246;
	add.f32 	%f467, %f467, %f367;
$L__BB0_96:
	ld.param.u32 	%r489, [_Z5sobelPhS_jjj_param_3];
	ld.param.u32 	%r454, [_Z5sobelPhS_jjj_param_2];
	setp.lt.u32 	%p159, %r32, %r454;
	setp.gt.s32 	%p160, %r45, -2;
	setp.lt.u32 	%p161, %r8, %r489;
	and.pred  	%p162, %p161, %p159;
	and.pred  	%p21, %p162, %p160;
	not.pred 	%p163, %p21;
	@%p163 bra 	$L__BB0_98;
	ld.shared.u8 	%r247, [%r3+3];
	ld.shared.u8 	%r248, [%r4+3];
	ld.shared.u8 	%r249, [%r5+3];
	ld.const.s8 	%r250, [mask+19];
	mul.lo.s32 	%r251, %r250, %r247;
	cvt.rn.f32.s32 	%f368, %r251;
	add.f32 	%f465, %f465, %f368;
	mul.lo.s32 	%r252, %r250, %r248;
	cvt.rn.f32.s32 	%f369, %r252;
	add.f32 	%f466, %f466, %f369;
	mul.lo.s32 	%r253, %r250, %r249;
	cvt.rn.f32.s32 	%f370, %r253;
	add.f32 	%f467, %f467, %f370;
$L__BB0_98:
	ld.param.u32 	%r490, [_Z5sobelPhS_jjj_param_3];
	ld.param.u32 	%r455, [_Z5sobelPhS_jjj_param_2];
	setp.lt.u32 	%p164, %r32, %r455;
	setp.gt.s32 	%p165, %r45, -3;
	setp.lt.u32 	%p166, %r7, %r490;
	and.pred  	%p167, %p166, %p164;
	and.pred  	%p22, %p167, %p165;
	not.pred 	%p168, %p22;
	@%p168 bra 	$L__BB0_100;
	ld.shared.u8 	%r254, [%r3+4];
	ld.shared.u8 	%r255, [%r4+4];
	ld.shared.u8 	%r256, [%r5+4];
	ld.const.s8 	%r257, [mask+24];
	mul.lo.s32 	%r258, %r257, %r254;
	cvt.rn.f32.s32 	%f371, %r258;
	add.f32 	%f465, %f465, %f371;
	mul.lo.s32 	%r259, %r257, %r255;
	cvt.rn.f32.s32 	%f372, %r259;
	add.f32 	%f466, %f466, %f372;
	mul.lo.s32 	%r260, %r257, %r256;
	cvt.rn.f32.s32 	%f373, %r260;
	add.f32 	%f467, %f467, %f373;
$L__BB0_100:
	mov.f32 	%f540, 0f00000000;
	mov.f32 	%f541, %f540;
	mov.f32 	%f542, %f540;
	@%p62 bra 	$L__BB0_102;
	ld.shared.u8 	%r261, [%r3+-1040];
	ld.shared.u8 	%r262, [%r4+-1040];
	ld.shared.u8 	%r263, [%r5+-1040];
	ld.const.s8 	%r264, [mask+25];
	mul.lo.s32 	%r265, %r264, %r261;
	cvt.rn.f32.s32 	%f540, %r265;
	mul.lo.s32 	%r266, %r264, %r262;
	cvt.rn.f32.s32 	%f541, %r266;
	mul.lo.s32 	%r267, %r264, %r263;
	cvt.rn.f32.s32 	%f542, %r267;
$L__BB0_102:
	@%p66 bra 	$L__BB0_104;
	ld.shared.u8 	%r268, [%r3+-1039];
	ld.shared.u8 	%r269, [%r4+-1039];
	ld.shared.u8 	%r270, [%r5+-1039];
	ld.const.s8 	%r271, [mask+30];
	mul.lo.s32 	%r272, %r271, %r268;
	cvt.rn.f32.s32 	%f375, %r272;
	add.f32 	%f540, %f540, %f375;
	mul.lo.s32 	%r273, %r271, %r269;
	cvt.rn.f32.s32 	%f376, %r273;
	add.f32 	%f541, %f541, %f376;
	mul.lo.s32 	%r274, %r271, %r270;
	cvt.rn.f32.s32 	%f377, %r274;
	add.f32 	%f542, %f542, %f377;
$L__BB0_104:
	@%p68 bra 	$L__BB0_106;
	ld.shared.u8 	%r275, [%r3+-1038];
	ld.shared.u8 	%r276, [%r4+-1038];
	ld.shared.u8 	%r277, [%r5+-1038];
	ld.const.s8 	%r278, [mask+35];
	mul.lo.s32 	%r279, %r278, %r275;
	cvt.rn.f32.s32 	%f378, %r279;
	add.f32 	%f540, %f540, %f378;
	mul.lo.s32 	%r280, %r278, %r276;
	cvt.rn.f32.s32 	%f379, %r280;
	add.f32 	%f541, %f541, %f379;
	mul.lo.s32 	%r281, %r278, %r277;
	cvt.rn.f32.s32 	%f380, %r281;
	add.f32 	%f542, %f542, %f380;
$L__BB0_106:
	@%p72 bra 	$L__BB0_108;
	ld.shared.u8 	%r282, [%r3+-1037];
	ld.shared.u8 	%r283, [%r4+-1037];
	ld.shared.u8 	%r284, [%r5+-1037];
	ld.const.s8 	%r285, [mask+40];
	mul.lo.s32 	%r286, %r285, %r282;
	cvt.rn.f32.s32 	%f381, %r286;
	add.f32 	%f540, %f540, %f381;
	mul.lo.s32 	%r287, %r285, %r283;
	cvt.rn.f32.s32 	%f382, %r287;
	add.f32 	%f541, %f541, %f382;
	mul.lo.s32 	%r288, %r285, %r284;
	cvt.rn.f32.s32 	%f383, %r288;
	add.f32 	%f542, %f542, %f383;
$L__BB0_108:
	@%p76 bra 	$L__BB0_110;
	ld.shared.u8 	%r289, [%r3+-1036];
	ld.shared.u8 	%r290, [%r4+-1036];
	ld.shared.u8 	%r291, [%r5+-1036];
	ld.const.s8 	%r292, [mask+45];
	mul.lo.s32 	%r293, %r292, %r289;
	cvt.rn.f32.s32 	%f384, %r293;
	add.f32 	%f540, %f540, %f384;
	mul.lo.s32 	%r294, %r292, %r290;
	cvt.rn.f32.s32 	%f385, %r294;
	add.f32 	%f541, %f541, %f385;
	mul.lo.s32 	%r295, %r292, %r291;
	cvt.rn.f32.s32 	%f386, %r295;
	add.f32 	%f542, %f542, %f386;
$L__BB0_110:
	@%p81 bra 	$L__BB0_112;
	ld.shared.u8 	%r296, [%r3+-780];
	ld.shared.u8 	%r297, [%r4+-780];
	ld.shared.u8 	%r298, [%r5+-780];
	ld.const.s8 	%r299, [mask+26];
	mul.lo.s32 	%r300, %r299, %r296;
	cvt.rn.f32.s32 	%f387, %r300;
	add.f32 	%f540, %f540, %f387;
	mul.lo.s32 	%r301, %r299, %r297;
	cvt.rn.f32.s32 	%f388, %r301;
	add.f32 	%f541, %f541, %f388;
	mul.lo.s32 	%r302, %r299, %r298;
	cvt.rn.f32.s32 	%f389, %r302;
	add.f32 	%f542, %f542, %f389;
$L__BB0_112:
	@%p86 bra 	$L__BB0_114;
	ld.shared.u8 	%r303, [%r3+-779];
	ld.shared.u8 	%r304, [%r4+-779];
	ld.shared.u8 	%r305, [%r5+-779];
	ld.const.s8 	%r306, [mask+31];
	mul.lo.s32 	%r307, %r306, %r303;
	cvt.rn.f32.s32 	%f390, %r307;
	add.f32 	%f540, %f540, %f390;
	mul.lo.s32 	%r308, %r306, %r304;
	cvt.rn.f32.s32 	%f391, %r308;
	add.f32 	%f541, %f541, %f391;
	mul.lo.s32 	%r309, %r306, %r305;
	cvt.rn.f32.s32 	%f392, %r309;
	add.f32 	%f542, %f542, %f392;
$L__BB0_114:
	@%p89 bra 	$L__BB0_116;
	ld.shared.u8 	%r310, [%r3+-778];
	ld.shared.u8 	%r311, [%r4+-778];
	ld.shared.u8 	%r312, [%r5+-778];
	ld.const.s8 	%r313, [mask+36];
	mul.lo.s32 	%r314, %r313, %r310;
	cvt.rn.f32.s32 	%f393, %r314;
	add.f32 	%f540, %f540, %f393;
	mul.lo.s32 	%r315, %r313, %r311;
	cvt.rn.f32.s32 	%f394, %r315;
	add.f32 	%f541, %f541, %f394;
	mul.lo.s32 	%r316, %r313, %r312;
	cvt.rn.f32.s32 	%f395, %r316;
	add.f32 	%f542, %f542, %f395;
$L__BB0_116:
	@%p94 bra 	$L__BB0_118;
	ld.shared.u8 	%r317, [%r3+-777];
	ld.shared.u8 	%r318, [%r4+-777];
	ld.shared.u8 	%r319, [%r5+-777];
	mul.lo.s32 	%r320, %r11, %r317;
	cvt.rn.f32.s32 	%f396, %r320;
	add.f32 	%f540, %f540, %f396;
	mul.lo.s32 	%r321, %r11, %r318;
	cvt.rn.f32.s32 	%f397, %r321;
	add.f32 	%f541, %f541, %f397;
	mul.lo.s32 	%r322, %r11, %r319;
	cvt.rn.f32.s32 	%f398, %r322;
	add.f32 	%f542, %f542, %f398;
$L__BB0_118:
	@%p99 bra 	$L__BB0_120;
	ld.shared.u8 	%r323, [%r3+-776];
	ld.shared.u8 	%r324, [%r4+-776];
	ld.shared.u8 	%r325, [%r5+-776];
	mul.lo.s32 	%r326, %r12, %r323;
	cvt.rn.f32.s32 	%f399, %r326;
	add.f32 	%f540, %f540, %f399;
	mul.lo.s32 	%r327, %r12, %r324;
	cvt.rn.f32.s32 	%f400, %r327;
	add.f32 	%f541, %f541, %f400;
	mul.lo.s32 	%r328, %r12, %r325;
	cvt.rn.f32.s32 	%f401, %r328;
	add.f32 	%f542, %f542, %f401;
$L__BB0_120:
	@%p104 bra 	$L__BB0_122;
	ld.shared.u8 	%r329, [%r3+-520];
	ld.shared.u8 	%r330, [%r4+-520];
	ld.shared.u8 	%r331, [%r5+-520];
	mul.lo.s32 	%r332, %r13, %r329;
	cvt.rn.f32.s32 	%f402, %r332;
	add.f32 	%f540, %f540, %f402;
	mul.lo.s32 	%r333, %r13, %r330;
	cvt.rn.f32.s32 	%f403, %r333;
	add.f32 	%f541, %f541, %f403;
	mul.lo.s32 	%r334, %r13, %r331;
	cvt.rn.f32.s32 	%f404, %r334;
	add.f32 	%f542, %f542, %f404;
$L__BB0_122:
	@%p109 bra 	$L__BB0_124;
	ld.shared.u8 	%r335, [%r3+-519];
	ld.shared.u8 	%r336, [%r4+-519];
	ld.shared.u8 	%r337, [%r5+-519];
	mul.lo.s32 	%r338, %r14, %r335;
	cvt.rn.f32.s32 	%f405, %r338;
	add.f32 	%f540, %f540, %f405;
	mul.lo.s32 	%r339, %r14, %r336;
	cvt.rn.f32.s32 	%f406, %r339;
	add.f32 	%f541, %f541, %f406;
	mul.lo.s32 	%r340, %r14, %r337;
	cvt.rn.f32.s32 	%f407, %r340;
	add.f32 	%f542, %f542, %f407;
$L__BB0_124:
	@%p112 bra 	$L__BB0_126;
	ld.shared.u8 	%r341, [%r3+-518];
	ld.shared.u8 	%r342, [%r4+-518];
	ld.shared.u8 	%r343, [%r5+-518];
	mul.lo.s32 	%r344, %r15, %r341;
	cvt.rn.f32.s32 	%f408, %r344;
	add.f32 	%f540, %f540, %f408;
	mul.lo.s32 	%r345, %r15, %r342;
	cvt.rn.f32.s32 	%f409, %r345;
	add.f32 	%f541, %f541, %f409;
	mul.lo.s32 	%r346, %r15, %r343;
	cvt.rn.f32.s32 	%f410, %r346;
	add.f32 	%f542, %f542, %f410;
$L__BB0_126:
	@%p117 bra 	$L__BB0_128;
	ld.shared.u8 	%r347, [%r3+-517];
	ld.shared.u8 	%r348, [%r4+-517];
	ld.shared.u8 	%r349, [%r5+-517];
	mul.lo.s32 	%r350, %r16, %r347;
	cvt.rn.f32.s32 	%f411, %r350;
	add.f32 	%f540, %f540, %f411;
	mul.lo.s32 	%r351, %r16, %r348;
	cvt.rn.f32.s32 	%f412, %r351;
	add.f32 	%f541, %f541, %f412;
	mul.lo.s32 	%r352, %r16, %r349;
	cvt.rn.f32.s32 	%f413, %r352;
	add.f32 	%f542, %f542, %f413;
$L__BB0_128:
	@%p122 bra 	$L__BB0_130;
	ld.shared.u8 	%r353, [%r3+-516];
	ld.shared.u8 	%r354, [%r4+-516];
	ld.shared.u8 	%r355, [%r5+-516];
	mul.lo.s32 	%r356, %r17, %r353;
	cvt.rn.f32.s32 	%f414, %r356;
	add.f32 	%f540, %f540, %f414;
	mul.lo.s32 	%r357, %r17, %r354;
	cvt.rn.f32.s32 	%f415, %r357;
	add.f32 	%f541, %f541, %f415;
	mul.lo.s32 	%r358, %r17, %r355;
	cvt.rn.f32.s32 	%f416, %r358;
	add.f32 	%f542, %f542, %f416;
$L__BB0_130:
	ld.param.u32 	%r491, [_Z5sobelPhS_jjj_param_3];
	ld.param.u32 	%r456, [_Z5sobelPhS_jjj_param_2];
	setp.ge.u32 	%p184, %r502, %r456;
	setp.lt.s32 	%p185, %r45, 2;
	add.s32 	%r359, %r45, -2;
	setp.ge.u32 	%p186, %r359, %r491;
	or.pred  	%p187, %p186, %p184;
	or.pred  	%p188, %p187, %p185;
	@%p188 bra 	$L__BB0_132;
	ld.shared.u8 	%r360, [%r3+-260];
	ld.shared.u8 	%r361, [%r4+-260];
	ld.shared.u8 	%r362, [%r5+-260];
	mul.lo.s32 	%r363, %r18, %r360;
	cvt.rn.f32.s32 	%f417, %r363;
	add.f32 	%f540, %f540, %f417;
	mul.lo.s32 	%r364, %r18, %r361;
	cvt.rn.f32.s32 	%f418, %r364;
	add.f32 	%f541, %f541, %f418;
	mul.lo.s32 	%r365, %r18, %r362;
	cvt.rn.f32.s32 	%f419, %r365;
	add.f32 	%f542, %f542, %f419;
$L__BB0_132:
	ld.param.u32 	%r492, [_Z5sobelPhS_jjj_param_3];
	ld.param.u32 	%r457, [_Z5sobelPhS_jjj_param_2];
	setp.ge.u32 	%p189, %r502, %r457;
	setp.lt.s32 	%p190, %r45, 1;
	add.s32 	%r366, %r45, -1;
	setp.ge.u32 	%p191, %r366, %r492;
	or.pred  	%p192, %p191, %p189;
	or.pred  	%p193, %p192, %p190;
	@%p193 bra 	$L__BB0_134;
	ld.shared.u8 	%r367, [%r3+-259];
	ld.shared.u8 	%r368, [%r4+-259];
	ld.shared.u8 	%r369, [%r5+-259];
	mul.lo.s32 	%r370, %r19, %r367;
	cvt.rn.f32.s32 	%f420, %r370;
	add.f32 	%f540, %f540, %f420;
	mul.lo.s32 	%r371, %r19, %r368;
	cvt.rn.f32.s32 	%f421, %r371;
	add.f32 	%f541, %f541, %f421;
	mul.lo.s32 	%r372, %r19, %r369;
	cvt.rn.f32.s32 	%f422, %r372;
	add.f32 	%f542, %f542, %f422;
$L__BB0_134:
	ld.param.u32 	%r458, [_Z5sobelPhS_jjj_param_2];
	setp.lt.s32 	%p194, %r45, 0;
	setp.ge.u32 	%p195, %r502, %r458;
	or.pred  	%p196, %p194, %p195;
	@%p196 bra 	$L__BB0_136;
	ld.shared.u8 	%r373, [%r3+-258];
	ld.shared.u8 	%r374, [%r4+-258];
	ld.shared.u8 	%r375, [%r5+-258];
	mul.lo.s32 	%r376, %r20, %r373;
	cvt.rn.f32.s32 	%f423, %r376;
	add.f32 	%f540, %f540, %f423;
	mul.lo.s32 	%r377, %r20, %r374;
	cvt.rn.f32.s32 	%f424, %r377;
	add.f32 	%f541, %f541, %f424;
	mul.lo.s32 	%r378, %r20, %r375;
	cvt.rn.f32.s32 	%f425, %r378;
	add.f32 	%f542, %f542, %f425;
$L__BB0_136:
	ld.param.u32 	%r493, [_Z5sobelPhS_jjj_param_3];
	ld.param.u32 	%r459, [_Z5sobelPhS_jjj_param_2];
	setp.ge.u32 	%p197, %r502, %r459;
	setp.lt.s32 	%p198, %r45, -1;
	setp.ge.u32 	%p199, %r8, %r493;
	or.pred  	%p200, %p199, %p197;
	or.pred  	%p201, %p200, %p198;
	@%p201 bra 	$L__BB0_138;
	ld.shared.u8 	%r379, [%r3+-257];
	ld.shared.u8 	%r380, [%r4+-257];
	ld.shared.u8 	%r381, [%r5+-257];
	ld.const.s8 	%r382, [mask+43];
	mul.lo.s32 	%r383, %r382, %r379;
	cvt.rn.f32.s32 	%f426, %r383;
	add.f32 	%f540, %f540, %f426;
	mul.lo.s32 	%r384, %r382, %r380;
	cvt.rn.f32.s32 	%f427, %r384;
	add.f32 	%f541, %f541, %f427;
	mul.lo.s32 	%r385, %r382, %r381;
	cvt.rn.f32.s32 	%f428, %r385;
	add.f32 	%f542, %f542, %f428;
$L__BB0_138:
	ld.param.u32 	%r494, [_Z5sobelPhS_jjj_param_3];
	ld.param.u32 	%r460, [_Z5sobelPhS_jjj_param_2];
	setp.ge.u32 	%p202, %r502, %r460;
	setp.lt.s32 	%p203, %r45, -2;
	setp.ge.u32 	%p204, %r7, %r494;
	or.pred  	%p205, %p204, %p202;
	or.pred  	%p206, %p205, %p203;
	@%p206 bra 	$L__BB0_140;
	ld.shared.u8 	%r386, [%r3+-256];
	ld.shared.u8 	%r387, [%r4+-256];
	ld.shared.u8 	%r388, [%r5+-256];
	mul.lo.s32 	%r389, %r21, %r386;
	cvt.rn.f32.s32 	%f429, %r389;
	add.f32 	%f540, %f540, %f429;
	mul.lo.s32 	%r390, %r21, %r387;
	cvt.rn.f32.s32 	%f430, %r390;
	add.f32 	%f541, %f541, %f430;
	mul.lo.s32 	%r391, %r21, %r388;
	cvt.rn.f32.s32 	%f431, %r391;
	add.f32 	%f542, %f542, %f431;
$L__BB0_140:
	@%p150 bra 	$L__BB0_142;
	ld.shared.u8 	%r392, [%r3];
	ld.shared.u8 	%r393, [%r4];
	ld.shared.u8 	%r394, [%r5];
	ld.const.s8 	%r395, [mask+29];
	mul.lo.s32 	%r396, %r395, %r392;
	cvt.rn.f32.s32 	%f432, %r396;
	add.f32 	%f540, %f540, %f432;
	mul.lo.s32 	%r397, %r395, %r393;
	cvt.rn.f32.s32 	%f433, %r397;
	add.f32 	%f541, %f541, %f433;
	mul.lo.s32 	%r398, %r395, %r394;
	cvt.rn.f32.s32 	%f434, %r398;
	add.f32 	%f542, %f542, %f434;
$L__BB0_142:
	@%p155 bra 	$L__BB0_144;
	ld.shared.u8 	%r399, [%r3+1];
	ld.shared.u8 	%r400, [%r4+1];
	ld.shared.u8 	%r401, [%r5+1];
	ld.const.s8 	%r402, [mask+34];
	mul.lo.s32 	%r403, %r402, %r399;
	cvt.rn.f32.s32 	%f435, %r403;
	add.f32 	%f540, %f540, %f435;
	mul.lo.s32 	%r404, %r402, %r400;
	cvt.rn.f32.s32 	%f436, %r404;
	add.f32 	%f541, %f541, %f436;
	mul.lo.s32 	%r405, %r402, %r401;
	cvt.rn.f32.s32 	%f437, %r405;
	add.f32 	%f542, %f542, %f437;
$L__BB0_144:
	@%p158 bra 	$L__BB0_146;
	ld.shared.u8 	%r406, [%r3+2];
	ld.shared.u8 	%r407, [%r4+2];
	ld.shared.u8 	%r408, [%r5+2];
	ld.const.s8 	%r409, [mask+39];
	mul.lo.s32 	%r410, %r409, %r406;
	cvt.rn.f32.s32 	%f438, %r410;
	add.f32 	%f540, %f540, %f438;
	mul.lo.s32 	%r411, %r409, %r407;
	cvt.rn.f32.s32 	%f439, %r411;
	add.f32 	%f541, %f541, %f439;
	mul.lo.s32 	%r412, %r409, %r408;
	cvt.rn.f32.s32 	%f440, %r412;
	add.f32 	%f542, %f542, %f440;
$L__BB0_146:
	@%p163 bra 	$L__BB0_148;
	ld.shared.u8 	%r413, [%r3+3];
	ld.shared.u8 	%r414, [%r4+3];
	ld.shared.u8 	%r415, [%r5+3];
	ld.const.s8 	%r416, [mask+44];
	mul.lo.s32 	%r417, %r416, %r413;
	cvt.rn.f32.s32 	%f441, %r417;
	add.f32 	%f540, %f540, %f441;
	mul.lo.s32 	%r418, %r416, %r414;
	cvt.rn.f32.s32 	%f442, %r418;
	add.f32 	%f541, %f541, %f442;
	mul.lo.s32 	%r419, %r416, %r415;
	cvt.rn.f32.s32 	%f443, %r419;
	add.f32 	%f542, %f542, %f443;
$L__BB0_148:
	@%p168 bra 	$L__BB0_150;
	ld.shared.u8 	%r420, [%r3+4];
	ld.shared.u8 	%r421, [%r4+4];
	ld.shared.u8 	%r422, [%r5+4];
	ld.const.s8 	%r423, [mask+49];
	mul.lo.s32 	%r424, %r423, %r420;
	cvt.rn.f32.s32 	%f444, %r424;
	add.f32 	%f540, %f540, %f444;
	mul.lo.s32 	%r425, %r423, %r421;
	cvt.rn.f32.s32 	%f445, %r425;
	add.f32 	%f541, %f541, %f445;
	mul.lo.s32 	%r426, %r423, %r422;
	cvt.rn.f32.s32 	%f446, %r426;
	add.f32 	%f542, %f542, %f446;
$L__BB0_150:
	ld.param.u32 	%r461, [_Z5sobelPhS_jjj_param_2];
	ld.param.u64 	%rd47, [_Z5sobelPhS_jjj_param_1];
	fma.rn.f32 	%f447, %f465, %f465, 0f00000000;
	fma.rn.f32 	%f448, %f466, %f466, 0f00000000;
	fma.rn.f32 	%f449, %f467, %f467, 0f00000000;
	fma.rn.f32 	%f450, %f540, %f540, %f447;
	fma.rn.f32 	%f451, %f541, %f541, %f448;
	fma.rn.f32 	%f452, %f542, %f542, %f449;
	sqrt.rn.f32 	%f453, %f450;
	mul.f32 	%f454, %f453, 0f3E000000;
	sqrt.rn.f32 	%f455, %f451;
	mul.f32 	%f456, %f455, 0f3E000000;
	sqrt.rn.f32 	%f457, %f452;
	mul.f32 	%f458, %f457, 0f3E000000;
	setp.gt.f32 	%p212, %f454, 0f437F0000;
	selp.f32 	%f459, 0f437F0000, %f454, %p212;
	cvt.rzi.u32.f32 	%r427, %f459;
	setp.gt.f32 	%p213, %f456, 0f437F0000;
	selp.f32 	%f460, 0f437F0000, %f456, %p213;
	cvt.rzi.u32.f32 	%r428, %f460;
	setp.gt.f32 	%p214, %f458, 0f437F0000;
	selp.f32 	%f461, 0f437F0000, %f458, %p214;
	cvt.rzi.u32.f32 	%r429, %f461;
	add.s32 	%r430, %r498, -1;
	add.s32 	%r431, %r498, -2;
	cvt.u64.u32 	%rd39, %r498;
	cvta.to.global.u64 	%rd40, %rd47;
	add.s64 	%rd41, %rd40, %rd39;
	st.global.u8 	[%rd41], %r427;
	cvt.u64.u32 	%rd42, %r430;
	add.s64 	%rd43, %rd40, %rd42;
	st.global.u8 	[%rd43], %r428;
	cvt.u64.u32 	%rd44, %r431;
	add.s64 	%rd45, %rd40, %rd44;
	st.global.u8 	[%rd45], %r429;
	bar.sync 	0;
	add.s32 	%r501, %r501, %r23;
	add.s32 	%r500, %r500, %r23;
	add.s32 	%r499, %r499, %r23;
	add.s32 	%r498, %r498, %r23;
	setp.ne.s32 	%p215, %r502, %r461;
	@%p215 bra 	$L__BB0_2;
$L__BB0_151:
	ret;

}


// ===== COMPILED SASS (sm_100) =====

	.target	sm_100

	.elftype	@"ET_EXEC"


//--------------------- .note.nv.tkinfo           --------------------------
	.section	.note.nv.tkinfo,"",@"SHT_NOTE"
	.sectionflags	@"SHF_NOTE_NV_TKINFO"
	.tkinfo
        /*0018*/ 	.word	0x00000002
        /*0030*/ 	.string	""
        /*0030*/ 	.string	"ptxas"
        /*0030*/ 	.string	"Cuda compilation tools, release 13.0, V13.0.88"
        /*0030*/ 	.string	"Build cuda_13.0.r13.0/compiler.36424714_0"
        /*0030*/ 	.string	"-arch sm_100 -m 64 "



//--------------------- .note.nv.cuinfo           --------------------------
	.section	.note.nv.cuinfo,"",@"SHT_NOTE"
	.sectionflags	@"SHF_NOTE_NV_CUINFO"
        /*0018*/ 	.short	0x0002
        /*001a*/ 	.short	0x0064
        /*001c*/ 	.short	0x0082
	.zero		2


//--------------------- .nv.info                  --------------------------
	.section	.nv.info,"",@"SHT_CUDA_INFO"
	.align	4


	//----- nvinfo : EIATTR_REGCOUNT
	.align		4
        /*0000*/ 	.byte	0x04, 0x2f
        /*0002*/ 	.short	(.L_2 - .L_1)
	.align		4
.L_1:
        /*0004*/ 	.word	index@(_Z5sobelPhS_jjj)
        /*0008*/ 	.word	0x00000046


	//----- nvinfo : EIATTR_FRAME_SIZE
	.align		4
.L_2:
        /*000c*/ 	.byte	0x04, 0x11
        /*000e*/ 	.short	(.L_4 - .L_3)
	.align		4
.L_3:
        /*0010*/ 	.word	index@($__internal_0_$__cuda_sm20_sqrt_rn_f32_slowpath)
        /*0014*/ 	.word	0x00000000


	//----- nvinfo : EIATTR_FRAME_SIZE
	.align		4
.L_4:
        /*0018*/ 	.byte	0x04, 0x11
        /*001a*/ 	.short	(.L_6 - .L_5)
	.align		4
.L_5:
        /*001c*/ 	.word	index@(_Z5sobelPhS_jjj)
        /*0020*/ 	.word	0x00000000


	//----- nvinfo : EIATTR_MIN_STACK_SIZE
	.align		4
.L_6:
        /*0024*/ 	.byte	0x04, 0x12
        /*0026*/ 	.short	(.L_8 - .L_7)
	.align		4
.L_7:
        /*0028*/ 	.word	index@(_Z5sobelPhS_jjj)
        /*002c*/ 	.word	0x00000000
.L_8:


//--------------------- .nv.compat                --------------------------
	.section	.nv.compat,"",@"SHT_CUDA_COMPAT_INFO"
	.align	4
        /*0000*/ 	.byte	0x02, 0x09, 0x00, 0x00, 0x02, 0x02, 0x01, 0x00, 0x02, 0x05, 0x05, 0x00, 0x03, 0x07, 0x01, 0x01
        /*0010*/ 	.byte	0x02, 0x03, 0x00, 0x00, 0x02, 0x06, 0x01, 0x00, 0x04, 0x0b, 0x08, 0x00, 0x01, 0x00, 0x00, 0x00
        /*0020*/ 	.byte	0x00, 0x00, 0x00, 0x00


//--------------------- .nv.info._Z5sobelPhS_jjj  --------------------------
	.section	.nv.info._Z5sobelPhS_jjj,"",@"SHT_CUDA_INFO"
	.sectionflags	@""
	.align	4


	//----- nvinfo : EIATTR_CUDA_API_VERSION
	.align		4
        /*0000*/ 	.byte	0x04, 0x37
        /*0002*/ 	.short	(.L_10 - .L_9)
.L_9:
        /*0004*/ 	.word	0x00000082


	//----- nvinfo : EIATTR_KPARAM_INFO
	.align		4
.L_10:
        /*0008*/ 	.byte	0x04, 0x17
        /*000a*/ 	.short	(.L_12 - .L_11)
.L_11:
        /*000c*/ 	.word	0x00000000
        /*0010*/ 	.short	0x0004
        /*0012*/ 	.short	0x0018
        /*0014*/ 	.byte	0x00, 0xf0, 0x11, 0x00


	//----- nvinfo : EIATTR_KPARAM_INFO
	.align		4
.L_12:
        /*0018*/ 	.byte	0x04, 0x17
        /*001a*/ 	.short	(.L_14 - .L_13)
.L_13:
        /*001c*/ 	.word	0x00000000
        /*0020*/ 	.short	0x0003
        /*0022*/ 	.short	0x0014
        /*0024*/ 	.byte	0x00, 0xf0, 0x11, 0x00


	//----- nvinfo : EIATTR_KPARAM_INFO
	.align		4
.L_14:
        /*0028*/ 	.byte	0x04, 0x17
        /*002a*/ 	.short	(.L_16 - .L_15)
.L_15:
        /*002c*/ 	.word	0x00000000
        /*0030*/ 	.short	0x0002
        /*0032*/ 	.short	0x0010
        /*0034*/ 	.byte	0x00, 0xf0, 0x11, 0x00


	//----- nvinfo : EIATTR_KPARAM_INFO
	.align		4
.L_16:
        /*0038*/ 	.byte	0x04, 0x17
        /*003a*/ 	.short	(.L_18 - .L_17)
.L_17:
        /*003c*/ 	.word	0x00000000
        /*0040*/ 	.short	0x0001
        /*0042*/ 	.short	0x0008
        /*0044*/ 	.byte	0x00, 0xf5, 0x21, 0x00


	//----- nvinfo : EIATTR_KPARAM_INFO
	.align		4
.L_18:
        /*0048*/ 	.byte	0x04, 0x17
        /*004a*/ 	.short	(.L_20 - .L_19)
.L_19:
        /*004c*/ 	.word	0x00000000
        /*0050*/ 	.short	0x0000
        /*0052*/ 	.short	0x0000
        /*0054*/ 	.byte	0x00, 0xf5, 0x21, 0x00


	//----- nvinfo : EIATTR_SPARSE_MMA_MASK
	.align		4
.L_20:
        /*0058*/ 	.byte	0x03, 0x50
        /*005a*/ 	.short	0x0000


	//----- nvinfo : EIATTR_MAXREG_COUNT
	.align		4
        /*005c*/ 	.byte	0x03, 0x1b
        /*005e*/ 	.short	0x00ff


	//----- nvinfo : EIATTR_NUM_BARRIERS
	.align		4
        /*0060*/ 	.byte	0x02, 0x4c
        /*0062*/ 	.byte	0x01
	.zero		1


	//----- nvinfo : EIATTR_MERCURY_ISA_VERSION
	.align		4
        /*0064*/ 	.byte	0x03, 0x5f
        /*0066*/ 	.short	0x0101


	//----- nvinfo : EIATTR_VRC_CTA_INIT_COUNT
	.align		4
        /*0068*/ 	.byte	0x02, 0x4a
	.zero		1
	.zero		1


	//----- nvinfo : EIATTR_EXIT_INSTR_OFFSETS
	.align		4
        /*006c*/ 	.byte	0x04, 0x1c
        /*006e*/ 	.short	(.L_22 - .L_21)


	//   ....[0]....
.L_21:
        /*0070*/ 	.word	0x00000090


	//   ....[1]....
        /*0074*/ 	.word	0x00005cf0


	//----- nvinfo : EIATTR_CRS_STACK_SIZE
	.align		4
.L_22:
        /*0078*/ 	.byte	0x04, 0x1e
        /*007a*/ 	.short	(.L_24 - .L_23)
.L_23:
        /*007c*/ 	.word	0x00000000


	//----- nvinfo : EIATTR_CBANK_PARAM_SIZE
	.align		4
.L_24:
        /*0080*/ 	.byte	0x03, 0x19
        /*0082*/ 	.short	0x001c


	//----- nvinfo : EIATTR_PARAM_CBANK
	.align		4
        /*0084*/ 	.byte	0x04, 0x0a
        /*0086*/ 	.short	(.L_26 - .L_25)
	.align		4
.L_25:
        /*0088*/ 	.word	index@(.nv.constant0._Z5sobelPhS_jjj)
        /*008c*/ 	.short	0x0380
        /*008e*/ 	.short	0x001c


	//----- nvinfo : EIATTR_SW_WAR
	.align		4
.L_26:
        /*0090*/ 	.byte	0x04, 0x36
        /*0092*/ 	.short	(.L_28 - .L_27)
.L_27:
        /*0094*/ 	.word	0x00000008
.L_28:


//--------------------- .nv.callgraph             --------------------------
	.section	.nv.callgraph,"",@"SHT_CUDA_CALLGRAPH"
	.align	4
	.sectionentsize	8
	.align		4
        /*0000*/ 	.word	0x00000000
	.align		4
        /*0004*/ 	.word	0xffffffff
	.align		4
        /*0008*/ 	.word	0x00000000
	.align		4
        /*000c*/ 	.word	0xfffffffe
	.align		4
        /*0010*/ 	.word	0x00000000
	.align		4
        /*0014*/ 	.word	0xfffffffd
	.align		4
        /*0018*/ 	.word	0x00000000
	.align		4
        /*001c*/ 	.word	0xfffffffc


//--------------------- .nv.constant3             --------------------------
	.section	.nv.constant3,"a",@progbits
.nv.constant3:
	.type		mask,@object
	.size		mask,(.L_0 - mask)
mask:
        /*0000*/ 	.byte	0xff, 0xfc, 0xfa, 0xfc, 0xff, 0xfe, 0xf8, 0xf4, 0xf8, 0xfe, 0x00, 0x00, 0x00, 0x00, 0x00, 0x02
        /*0010*/ 	.byte	0x08, 0x0c, 0x08, 0x02, 0x01, 0x04, 0x06, 0x04, 0x01, 0xff, 0xfe, 0x00, 0x02, 0x01, 0xfc, 0xf8
        /*0020*/ 	.byte	0x00, 0x08, 0x04, 0xfa, 0xf4, 0x00, 0x0c, 0x06, 0xfc, 0xf8, 0x00, 0x08, 0x04, 0xff, 0xfe, 0x00
        /*0030*/ 	.byte	0x02, 0x01
.L_0:


//--------------------- .text._Z5sobelPhS_jjj     --------------------------
	.section	.text._Z5sobelPhS_jjj,"ax",@progbits
	.align	128
        .global         _Z5sobelPhS_jjj
        .type           _Z5sobelPhS_jjj,@function
        .size           _Z5sobelPhS_jjj,(.L_x_141 - _Z5sobelPhS_jjj)
        .other          _Z5sobelPhS_jjj,@"STO_CUDA_ENTRY STV_DEFAULT"
_Z5sobelPhS_jjj:
.text._Z5sobelPhS_jjj:
[----:B------:R-:W-:Y:S01]  /*0000*/  LDC R1, c[0x0][0x37c] ;  /* 0x0000df00ff017b82 */ /* 0x000fe20000000800 */
[----:B------:R-:W0:Y:S01]  /*0010*/  S2R R34, SR_TID.X ;  /* 0x0000000000227919 */ /* 0x000e220000002100 */
[----:B------:R-:W1:Y:S06]  /*0020*/  LDCU UR5, c[0x0][0x360] ;  /* 0x00006c00ff0577ac */ /* 0x000e6c0008000800 */
[----:B------:R-:W0:Y:S08]  /*0030*/  S2UR UR4, SR_CTAID.X ;  /* 0x00000000000479c3 */ /* 0x000e300000002500 */
[----:B------:R-:W0:Y:S08]  /*0040*/  LDC R3, c[0x0][0x360] ;  /* 0x0000d800ff037b82 */ /* 0x000e300000000800 */
[----:B------:R-:W2:Y:S01]  /*0050*/  LDC.64 R4, c[0x0][0x390] ;  /* 0x0000e400ff047b82 */ /* 0x000ea20000000a00 */
[----:B0-----:R-:W-:Y:S01]  /*0060*/  IMAD R36, R3, UR4, R34 ;  /* 0x0000000403247c24 */ /* 0x001fe2000f8e0222 */
[----:B--2---:R-:W-:-:S04]  /*0070*/  ISETP.NE.AND P0, PT, R4, RZ, PT ;  /* 0x000000ff0400720c */ /* 0x004fc80003f05270 */
[----:B------:R-:W-:-:S13]  /*0080*/  ISETP.GE.U32.OR P0, PT, R36, R5, !P0 ;  /* 0x000000052400720c */ /* 0x000fda0004706470 */
[----:B-1----:R-:W-:Y:S05]  /*0090*/  @P0 EXIT ;  /* 0x000000000000094d */ /* 0x002fea0003800000 */
[----:B------:R-:W0:Y:S01]  /*00a0*/  LDCU UR46, c[0x0][0x398] ;  /* 0x00007300ff2e77ac */ /* 0x000e220008000800 */
[C---:B------:R-:W-:Y:S01]  /*00b0*/  VIADD R0, R36.reuse, 0xfffffffe ;  /* 0xfffffffe24007836 */ /* 0x040fe20000000000 */
[----:B------:R-:W1:Y:S01]  /*00c0*/  S2UR UR18, SR_CgaCtaId ;  /* 0x00000000001279c3 */ /* 0x000e620000008800 */
[C-C-:B------:R-:W-:Y:S01]  /*00d0*/  IMAD.IADD R4, R36.reuse, 0x1, R5.reuse ;  /* 0x0000000124047824 */ /* 0x140fe200078e0205 */
[----:B------:R-:W2:Y:S01]  /*00e0*/  LDCU.64 UR42, c[0x0][0x380] ;  /* 0x00007000ff2a77ac */ /* 0x000ea20008000a00 */
[----:B------:R-:W-:Y:S01]  /*00f0*/  IMAD R38, R5, 0x2, R36 ;  /* 0x0000000205267824 */ /* 0x000fe200078e0224 */
[----:B------:R-:W-:Y:S01]  /*0100*/  IADD3 R37, PT, PT, R36, 0x1, RZ ;  /* 0x0000000124257810 */ /* 0x000fe20007ffe0ff */
[C---:B------:R-:W-:Y:S01]  /*0110*/  IMAD.IADD R7, R4.reuse, 0x1, R5 ;  /* 0x0000000104077824 */ /* 0x040fe200078e0205 */
[----:B------:R-:W-:Y:S01]  /*0120*/  IADD3 R6, PT, PT, R4, 0x2, RZ ;  /* 0x0000000204067810 */ /* 0x000fe20007ffe0ff */
[----:B------:R-:W3:Y:S01]  /*0130*/  LDCU.U8 UR9, c[0x3][0x14] ;  /* 0x00c00280ff0977ac */ /* 0x000ee20008000000 */
[----:B------:R-:W-:-:S02]  /*0140*/  VIADD R42, R38, 0xfffffffe ;  /* 0xfffffffe262a7836 */ /* 0x000fc40000000000 */
[----:B------:R-:W-:Y:S01]  /*0150*/  VIADD R9, R7, 0xfffffffe ;  /* 0xfffffffe07097836 */ /* 0x000fe20000000000 */
[----:B------:R-:W4:Y:S01]  /*0160*/  LDCU.U8 UR13, c[0x3][0x20] ;  /* 0x00c00400ff0d77ac */ /* 0x000f220008000000 */
[----:B------:R-:W-:Y:S01]  /*0170*/  IMAD.IADD R10, R6, 0x1, R5 ;  /* 0x00000001060a7824 */ /* 0x000fe200078e0205 */
[----:B------:R-:W-:Y:S01]  /*0180*/  IADD3 R5, PT, PT, R4, -0x2, RZ ;  /* 0xfffffffe04057810 */ /* 0x000fe20007ffe0ff */
[----:B------:R-:W-:Y:S01]  /*0190*/  VIADD R44, R38, 0x2 ;  /* 0x00000002262c7836 */ /* 0x000fe20000000000 */
[----:B------:R-:W5:Y:S01]  /*01a0*/  LDCU.S8 UR8, c[0x3][0xf] ;  /* 0x00c001e0ff0877ac */ /* 0x000f620008000200 */
[----:B0-----:R-:W-:Y:S02]  /*01b0*/  IMAD R0, R0, UR46, RZ ;  /* 0x0000002e00007c24 */ /* 0x001fe4000f8e02ff */
[----:B------:R-:W-:Y:S01]  /*01c0*/  IMAD.U32 R3, RZ, RZ, UR46 ;  /* 0x0000002eff037e24 */ /* 0x000fe2000f8e00ff */
[----:B------:R-:W0:Y:S01]  /*01d0*/  LDCU.S8 UR10, c[0x3][0x29] ;  /* 0x00c00520ff0a77ac */ /* 0x000e220008000200 */
[----:B------:R-:W-:Y:S01]  /*01e0*/  IMAD R13, R6, UR46, RZ ;  /* 0x0000002e060d7c24 */ /* 0x000fe2000f8e02ff */
[----:B------:R-:W-:Y:S01]  /*01f0*/  IADD3 R2, PT, PT, R0, UR46, RZ ;  /* 0x0000002e00027c10 */ /* 0x000fe2000fffe0ff */
[----:B------:R-:W-:Y:S01]  /*0200*/  IMAD R40, R36, UR46, RZ ;  /* 0x0000002e24287c24 */ /* 0x000fe2000f8e02ff */
[----:B------:R-:W5:Y:S01]  /*0210*/  LDCU.S8 UR11, c[0x3][0x2e] ;  /* 0x00c005c0ff0b77ac */ /* 0x000f620008000200 */
[----:B------:R-:W-:-:S02]  /*0220*/  IMAD R11, R5, UR46, RZ ;  /* 0x0000002e050b7c24 */ /* 0x000fc4000f8e02ff */
[----:B------:R-:W-:Y:S01]  /*0230*/  IMAD R2, R3, 0x3, R2 ;  /* 0x0000000303027824 */ /* 0x000fe200078e0202 */
[----:B--2---:R-:W-:Y:S01]  /*0240*/  IADD3 R8, P0, PT, R40, UR42, RZ ;  /* 0x0000002a28087c10 */ /* 0x004fe2000ff1e0ff */
[----:B------:R-:W-:Y:S01]  /*0250*/  IMAD R3, R4, UR46, RZ ;  /* 0x0000002e04037c24 */ /* 0x000fe2000f8e02ff */
[----:B------:R-:W-:Y:S01]  /*0260*/  IADD3 R4, P1, PT, R0, UR42, RZ ;  /* 0x0000002a00047c10 */ /* 0x000fe2000ff3e0ff */
[----:B------:R-:W-:Y:S01]  /*0270*/  IMAD R15, R7, UR46, RZ ;  /* 0x0000002e070f7c24 */ /* 0x000fe2000f8e02ff */
[----:B------:R-:W2:Y:S01]  /*0280*/  LDCU.S8 UR12, c[0x3][0x1b] ;  /* 0x00c00360ff0c77ac */ /* 0x000ea20008000200 */
[----:B------:R-:W-:Y:S01]  /*0290*/  VIADD R35, R36, 0x2 ;  /* 0x0000000224237836 */ /* 0x000fe20000000000 */
[----:B------:R-:W-:Y:S01]  /*02a0*/  IADD3 R6, P2, PT, R3, UR42, RZ ;  /* 0x0000002a03067c10 */ /* 0x000fe2000ff5e0ff */
[----:B------:R-:W-:Y:S01]  /*02b0*/  IMAD R38, R38, UR46, RZ ;  /* 0x0000002e26267c24 */ /* 0x000fe2000f8e02ff */
[----:B------:R-:W-:Y:S01]  /*02c0*/  LEA.HI.X.SX32 R5, R0, UR43, 0x1, P1 ;  /* 0x0000002b00057c11 */ /* 0x000fe200088f0eff */
[----:B------:R-:W-:Y:S01]  /*02d0*/  IMAD R0, R9, UR46, RZ ;  /* 0x0000002e09007c24 */ /* 0x000fe2000f8e02ff */
[----:B------:R-:W-:Y:S01]  /*02e0*/  LEA.HI.X.SX32 R7, R3, UR43, 0x1, P2 ;  /* 0x0000002b03077c11 */ /* 0x000fe200090f0eff */
[----:B------:R-:W-:Y:S01]  /*02f0*/  IMAD R3, R10, UR46, RZ ;  /* 0x0000002e0a037c24 */ /* 0x000fe2000f8e02ff */
[----:B------:R-:W-:Y:S01]  /*0300*/  IADD3 R10, P1, PT, R11, UR42, RZ ;  /* 0x0000002a0b0a7c10 */ /* 0x000fe2000ff3e0ff */
[----:B------:R-:W2:Y:S01]  /*0310*/  LDCU.S8 UR14, c[0x3][0x25] ;  /* 0x00c004a0ff0e77ac */ /* 0x000ea20008000200 */
[----:B------:R-:W-:Y:S01]  /*0320*/  IADD3 R12, P2, PT, R13, UR42, RZ ;  /* 0x0000002a0d0c7c10 */ /* 0x000fe2000ff5e0ff */
[----:B------:R-:W-:Y:S01]  /*0330*/  IMAD R42, R42, UR46, RZ ;  /* 0x0000002e2a2a7c24 */ /* 0x000fe2000f8e02ff */
[----:B------:R-:W-:Y:S01]  /*0340*/  LEA.HI.X.SX32 R9, R40, UR43, 0x1, P0 ;  /* 0x0000002b28097c11 */ /* 0x000fe200080f0eff */
[----:B------:R-:W2:Y:S01]  /*0350*/  LDCU.S8 UR15, c[0x3][0x2a] ;  /* 0x00c00540ff0f77ac */ /* 0x000ea20008000200 */
[----:B------:R-:W-:Y:S01]  /*0360*/  LEA.HI.X.SX32 R11, R11, UR43, 0x1, P1 ;  /* 0x0000002b0b0b7c11 */ /* 0x000fe200088f0eff */
[----:B------:R-:W-:Y:S01]  /*0370*/  IMAD R44, R44, UR46, RZ ;  /* 0x0000002e2c2c7c24 */ /* 0x000fe2000f8e02ff */
[----:B------:R-:W-:Y:S01]  /*0380*/  LEA.HI.X.SX32 R13, R13, UR43, 0x1, P2 ;  /* 0x0000002b0d0d7c11 */ /* 0x000fe200090f0eff */
[----:B------:R-:W2:Y:S01]  /*0390*/  LDCU.S8 UR19, c[0x3][0x2f] ;  /* 0x00c005e0ff1377ac */ /* 0x000ea20008000200 */
[----:B------:R-:W-:-:S02]  /*03a0*/  IADD3 R16, P0, PT, R2, UR42, RZ ;  /* 0x0000002a02107c10 */ /* 0x000fc4000ff1e0ff */
[----:B------:R-:W-:Y:S01]  /*03b0*/  IADD3 R18, P1, PT, R0, UR42, RZ ;  /* 0x0000002a00127c10 */ /* 0x000fe2000ff3e0ff */
[----:B------:R-:W2:Y:S01]  /*03c0*/  LDCU.S8 UR21, c[0x3][0x21] ;  /* 0x00c00420ff1577ac */ /* 0x000ea20008000200 */
[C---:B------:R-:W-:Y:S02]  /*03d0*/  IADD3 R20, P2, PT, R3.reuse, UR42, RZ ;  /* 0x0000002a03147c10 */ /* 0x040fe4000ff5e0ff */
[----:B------:R-:W-:Y:S01]  /*03e0*/  LEA.HI.X.SX32 R17, R2, UR43, 0x1, P0 ;  /* 0x0000002b02117c11 */ /* 0x000fe200080f0eff */
[----:B------:R-:W2:Y:S01]  /*03f0*/  LDCU.U8 UR20, c[0x3][0x1c] ;  /* 0x00c00380ff1477ac */ /* 0x000ea20008000000 */
[----:B------:R-:W-:Y:S02]  /*0400*/  LEA.HI.X.SX32 R19, R0, UR43, 0x1, P1 ;  /* 0x0000002b00137c11 */ /* 0x000fe400088f0eff */
[----:B------:R-:W-:Y:S01]  /*0410*/  LEA.HI.X.SX32 R21, R3, UR43, 0x1, P2 ;  /* 0x0000002b03157c11 */ /* 0x000fe200090f0eff */
[----:B------:R-:W2:Y:S01]  /*0420*/  LDCU.S8 UR22, c[0x3][0x26] ;  /* 0x00c004c0ff1677ac */ /* 0x000ea20008000200 */
[----:B------:R-:W-:-:S02]  /*0430*/  IADD3 R22, P0, PT, R4, UR46, RZ ;  /* 0x0000002e04167c10 */ /* 0x000fc4000ff1e0ff */
[----:B------:R-:W-:Y:S01]  /*0440*/  IADD3 R24, P1, PT, R8, UR46, RZ ;  /* 0x0000002e08187c10 */ /* 0x000fe2000ff3e0ff */
[----:B------:R-:W2:Y:S01]  /*0450*/  LDCU.U8 UR41, c[0x3][0x30] ;  /* 0x00c00600ff2977ac */ /* 0x000ea20008000000 */
[----:B------:R-:W-:Y:S02]  /*0460*/  IADD3 R26, P2, PT, R6, UR46, RZ ;  /* 0x0000002e061a7c10 */ /* 0x000fe4000ff5e0ff */
[C---:B------:R-:W-:Y:S01]  /*0470*/  IADD3 R14, P3, PT, R15.reuse, UR42, RZ ;  /* 0x0000002a0f0e7c10 */ /* 0x040fe2000ff7e0ff */
[----:B------:R-:W-:Y:S01]  /*0480*/  USHF.R.S32.HI UR45, URZ, 0x1f, UR46 ;  /* 0x0000001fff2d7899 */ /* 0x000fe2000801142e */
[----:B------:R-:W-:Y:S01]  /*0490*/  IADD3 R40, PT, PT, R40, 0x2, RZ ;  /* 0x0000000228287810 */ /* 0x000fe20007ffe0ff */
[----:B------:R-:W-:Y:S01]  /*04a0*/  UMOV UR7, 0x400 ;  /* 0x0000040000077882 */ /* 0x000fe20000000000 */
[----:B---3--:R-:W-:Y:S01]  /*04b0*/  UPRMT UR44, UR9, 0x8880, URZ ;  /* 0x00008880092c7896 */ /* 0x008fe200080000ff */
[----:B------:R-:W-:Y:S01]  /*04c0*/  LEA.HI.X.SX32 R15, R15, UR43, 0x1, P3 ;  /* 0x0000002b0f0f7c11 */ /* 0x000fe200098f0eff */
[----:B----4-:R-:W-:Y:S01]  /*04d0*/  UPRMT UR42, UR13, 0x8880, URZ ;  /* 0x000088800d2a7896 */ /* 0x010fe200080000ff */
[----:B------:R-:W-:Y:S01]  /*04e0*/  IADD3.X R23, PT, PT, R5, UR45, RZ, P0, !PT ;  /* 0x0000002d05177c10 */ /* 0x000fe200087fe4ff */
[----:B-1----:R-:W-:Y:S01]  /*04f0*/  ULEA UR40, UR18, UR7, 0x18 ;  /* 0x0000000712287291 */ /* 0x002fe2000f8ec0ff */
[----:B------:R-:W-:Y:S01]  /*0500*/  IADD3.X R25, PT, PT, R9, UR45, RZ, P1, !PT ;  /* 0x0000002d09197c10 */ /* 0x000fe20008ffe4ff */
[----:B------:R-:W-:Y:S01]  /*0510*/  UIADD3 UR16, UPT, UPT, UR7, 0x514, URZ ;  /* 0x0000051407107890 */ /* 0x000fe2000fffe0ff */
[----:B------:R-:W-:Y:S01]  /*0520*/  IADD3.X R27, PT, PT, R7, UR45, RZ, P2, !PT ;  /* 0x0000002d071b7c10 */ /* 0x000fe200097fe4ff */
[----:B------:R-:W-:Y:S01]  /*0530*/  UIADD3 UR17, UPT, UPT, UR7, 0xa28, URZ ;  /* 0x00000a2807117890 */ /* 0x000fe2000fffe0ff */
[----:B------:R-:W-:Y:S01]  /*0540*/  IADD3 R28, P0, PT, R10, UR46, RZ ;  /* 0x0000002e0a1c7c10 */ /* 0x000fe2000ff1e0ff */
[----:B-----5:R-:W-:Y:S01]  /*0550*/  UMOV UR9, UR11 ;  /* 0x0000000b00097c82 */ /* 0x020fe20008000000 */
[----:B------:R-:W-:Y:S01]  /*0560*/  IADD3 R30, P2, PT, R14, UR46, RZ ;  /* 0x0000002e0e1e7c10 */ /* 0x000fe2000ff5e0ff */
[----:B------:R-:W-:Y:S01]  /*0570*/  UMOV UR7, UR8 ;  /* 0x0000000800077c82 */ /* 0x000fe20008000000 */
[----:B------:R-:W-:Y:S01]  /*0580*/  IADD3 R32, P1, PT, R18, UR46, RZ ;  /* 0x0000002e12207c10 */ /* 0x000fe2000ff3e0ff */
[----:B0-----:R-:W-:Y:S01]  /*0590*/  UMOV UR8, UR10 ;  /* 0x0000000a00087c82 */ /* 0x001fe20008000000 */
[----:B------:R-:W-:Y:S01]  /*05a0*/  IADD3.X R29, PT, PT, R11, UR45, RZ, P0, !PT ;  /* 0x0000002d0b1d7c10 */ /* 0x000fe200087fe4ff */
[----:B--2---:R-:W-:Y:S01]  /*05b0*/  UMOV UR10, UR12 ;  /* 0x0000000c000a7c82 */ /* 0x004fe20008000000 */
[----:B------:R-:W-:Y:S01]  /*05c0*/  IADD3.X R31, PT, PT, R15, UR45, RZ, P2, !PT ;  /* 0x0000002d0f1f7c10 */ /* 0x000fe200097fe4ff */
[----:B------:R-:W-:Y:S01]  /*05d0*/  UMOV UR11, UR14 ;  /* 0x0000000e000b7c82 */ /* 0x000fe20008000000 */
[----:B------:R-:W-:Y:S01]  /*05e0*/  IADD3.X R33, PT, PT, R19, UR45, RZ, P1, !PT ;  /* 0x0000002d13217c10 */ /* 0x000fe20008ffe4ff */
[----:B------:R-:W-:Y:S01]  /*05f0*/  UMOV UR12, UR15 ;  /* 0x0000000f000c7c82 */ /* 0x000fe20008000000 */
[----:B------:R-:W-:Y:S01]  /*0600*/  UMOV UR13, UR19 ;  /* 0x00000013000d7c82 */ /* 0x000fe20008000000 */
[----:B------:R-:W-:Y:S01]  /*0610*/  UMOV UR14, UR21 ;  /* 0x00000015000e7c82 */ /* 0x000fe20008000000 */
[----:B------:R-:W-:-:S02]  /*0620*/  ULEA UR16, UR18, UR16, 0x18 ;  /* 0x0000001012107291 */ /* 0x000fc4000f8ec0ff */
[----:B------:R-:W-:Y:S02]  /*0630*/  ULEA UR17, UR18, UR17, 0x18 ;  /* 0x0000001112117291 */ /* 0x000fe4000f8ec0ff */
[----:B------:R-:W-:Y:S01]  /*0640*/  UIADD3 UR5, UPT, UPT, UR5, -0x1, URZ ;  /* 0xffffffff05057890 */ /* 0x000fe2000fffe0ff */
[----:B------:R-:W-:Y:S01]  /*0650*/  UMOV UR4, URZ ;  /* 0x000000ff00047c82 */ /* 0x000fe20008000000 */
[----:B------:R-:W0:Y:S01]  /*0660*/  LDCU.64 UR24, c[0x0][0x358] ;  /* 0x00006b00ff1877ac */ /* 0x000e220008000a00 */
[----:B------:R-:W1:Y:S01]  /*0670*/  LDCU UR23, c[0x0][0x394] ;  /* 0x00007280ff1777ac */ /* 0x000e620008000800 */
[----:B------:R-:W2:Y:S01]  /*0680*/  LDCU UR30, c[0x0][0x398] ;  /* 0x00007300ff1e77ac */ /* 0x000ea20008000800 */
[----:B------:R-:W3:Y:S01]  /*0690*/  LDCU UR6, c[0x0][0x390] ;  /* 0x00007200ff0677ac */ /* 0x000ee20008000800 */
[----:B------:R-:W4:Y:S01]  /*06a0*/  LDCU.U8 UR31, c[0x3][URZ] ;  /* 0x00c00000ff1f77ac */ /* 0x000f220008000000 */
[----:B------:R-:W0:Y:S01]  /*06b0*/  LDCU.U8 UR32, c[0x3][0x10] ;  /* 0x00c00200ff2077ac */ /* 0x000e220008000000 */
[----:B------:R-:W0:Y:S01]  /*06c0*/  LDCU.U8 UR33, c[0x3][0xc] ;  /* 0x00c00180ff2177ac */ /* 0x000e220008000000 */
[----:B------:R-:W0:Y:S01]  /*06d0*/  LDCU.U8 UR34, c[0x3][0x8] ;  /* 0x00c00100ff2277ac */ /* 0x000e220008000000 */
[----:B------:R-:W0:Y:S01]  /*06e0*/  LDCU.U8 UR35, c[0x3][0x4] ;  /* 0x00c00080ff2377ac */ /* 0x000e220008000000 */
[----:B------:R-:W0:Y:S01]  /*06f0*/  LDCU.U8 UR36, c[0x3][0x18] ;  /* 0x00c00300ff2477ac */ /* 0x000e220008000000 */
[----:B------:R-:W0:Y:S01]  /*0700*/  LDCU.U8 UR37, c[0x3][0x28] ;  /* 0x00c00500ff2577ac */ /* 0x000e220008000000 */
[----:B------:R-:W0:Y:S01]  /*0710*/  LDCU.U8 UR38, c[0x3][0x24] ;  /* 0x00c00480ff2677ac */ /* 0x000e220008000000 */
[----:B------:R-:W0:Y:S01]  /*0720*/  LDCU.U8 UR39, c[0x3][0x2c] ;  /* 0x00c00580ff2777ac */ /* 0x000e220008000000 */
[----:B------:R-:W0:Y:S01]  /*0730*/  LDCU.64 UR26, c[0x0][0x380] ;  /* 0x00007000ff1a77ac */ /* 0x000e220008000a00 */
[----:B------:R-:W0:Y:S01]  /*0740*/  LDCU.64 UR28, c[0x0][0x388] ;  /* 0x00007100ff1c77ac */ /* 0x000e220008000a00 */
[----:B------:R-:W-:Y:S01]  /*0750*/  UPRMT UR20, UR20, 0x8880, URZ ;  /* 0x0000888014147896 */ /* 0x000fe200080000ff */
[----:B------:R-:W-:Y:S01]  /*0760*/  UMOV UR15, UR22 ;  /* 0x00000016000f7c82 */ /* 0x000fe20008000000 */
[----:B------:R-:W-:Y:S01]  /*0770*/  UPRMT UR21, UR41, 0x8880, URZ ;  /* 0x0000888029157896 */ /* 0x000fe200080000ff */
[----:B------:R-:W-:Y:S01]  /*0780*/  UMOV UR18, UR44 ;  /* 0x0000002c00127c82 */ /* 0x000fe20008000000 */
[----:B-1----:R-:W-:-:S10]  /*0790*/  UMOV UR19, UR42 ;  /* 0x0000002a00137c82 */ /* 0x002fd40008000000 */
.L_x_138:
[----:B-1----:R-:W1:Y:S01]  /*07a0*/  S2UR UR22, SR_CTAID.X ;  /* 0x00000000001679c3 */ /* 0x002e620000002500 */
[----:B------:R-:W-:-:S04]  /*07b0*/  UIADD3 UR42, UPT, UPT, UR4, 0x2, URZ ;  /* 0x00000002042a7890 */ /* 0x000fc8000fffe0ff */
[----:B------:R-:W-:Y:S01]  /*07c0*/  UISETP.NE.AND UP0, UPT, UR42, 0x2, UPT ;  /* 0x000000022a00788c */ /* 0x000fe2000bf05270 */
[----:B-1----:R-:W-:-:S04]  /*07d0*/  ISETP.NE.AND P0, PT, RZ, UR22, PT ;  /* 0x00000016ff007c0c */ /* 0x002fc8000bf05270 */
[----:B------:R-:W-:-:S04]  /*07e0*/  ISETP.EQ.AND P0, PT, R34, RZ, P0 ;  /* 0x000000ff2200720c */ /* 0x000fc80000702270 */
[----:B------:R-:W-:Y:S09]  /*07f0*/  BRA.U UP0, `(.L_x_0) ;  /* 0x00000009003c7547 */ /* 0x000ff2000b800000 */
[----:B0-----:R-:W5:Y:S04]  /*0800*/  LDG.E.U8 R3, desc[UR24][R8.64+0x2] ;  /* 0x0000021808037981 */ /* 0x001f68000c1e1100 */
[----:B------:R-:W2:Y:S04]  /*0810*/  LDG.E.U8 R39, desc[UR24][R8.64+0x1] ;  /* 0x0000011808277981 */ /* 0x000ea8000c1e1100 */
[----:B------:R-:W3:Y:S04]  /*0820*/  LDG.E.U8 R41, desc[UR24][R8.64] ;  /* 0x0000001808297981 */ /* 0x000ee8000c1e1100 */
[----:B------:R-:W4:Y:S04]  /*0830*/  @P0 LDG.E.U8 R0, desc[UR24][R4.64+0x2] ;  /* 0x0000021804000981 */ /* 0x000f28000c1e1100 */
[----:B------:R-:W4:Y:S04]  /*0840*/  @P0 LDG.E.U8 R2, desc[UR24][R4.64+0x1] ;  /* 0x0000011804020981 */ /* 0x000f28000c1e1100 */
[----:B------:R-:W4:Y:S04]  /*0850*/  @P0 LDG.E.U8 R43, desc[UR24][R4.64] ;  /* 0x00000018042b0981 */ /* 0x000f28000c1e1100 */
[----:B------:R-:W4:Y:S04]  /*0860*/  @P0 LDG.E.U8 R45, desc[UR24][R22.64+0x2] ;  /* 0x00000218162d0981 */ /* 0x000f28000c1e1100 */
[----:B------:R-:W4:Y:S04]  /*0870*/  @P0 LDG.E.U8 R46, desc[UR24][R22.64+0x1] ;  /* 0x00000118162e0981 */ /* 0x000f28000c1e1100 */
[----:B------:R-:W4:Y:S01]  /*0880*/  @P0 LDG.E.U8 R47, desc[UR24][R22.64] ;  /* 0x00000018162f0981 */ /* 0x000f22000c1e1100 */
[----:B------:R-:W-:Y:S01]  /*0890*/  @P0 MOV R48, 0x400 ;  /* 0x0000040000300802 */ /* 0x000fe20000000f00 */
[----:B------:R-:W-:Y:S01]  /*08a0*/  BSSY.RECONVERGENT B0, `(.L_x_1) ;  /* 0x0000022000007945 */ /* 0x000fe20003800200 */
[----:B------:R-:W-:Y:S01]  /*08b0*/  ISETP.NE.AND P3, PT, R34, UR5, PT ;  /* 0x0000000522007c0c */ /* 0x000fe2000bf65270 */
[----:B------:R-:W0:Y:S02]  /*08c0*/  @P0 S2R R49, SR_CgaCtaId ;  /* 0x0000000000310919 */ /* 0x000e240000008800 */
[----:B0-----:R-:W-:Y:S01]  /*08d0*/  @P0 LEA R48, R49, R48, 0x18 ;  /* 0x0000003031300211 */ /* 0x001fe200078ec0ff */
[----:B-----5:R0:W-:Y:S04]  /*08e0*/  STS.U8 [R34+UR40+0x20a], R3 ;  /* 0x00020a0322007988 */ /* 0x0201e80008000028 */
[----:B--2---:R0:W-:Y:S04]  /*08f0*/  STS.U8 [R34+UR16+0x20a], R39 ;  /* 0x00020a2722007988 */ /* 0x0041e80008000010 */
[----:B---3--:R0:W-:Y:S04]  /*0900*/  STS.U8 [R34+UR17+0x20a], R41 ;  /* 0x00020a2922007988 */ /* 0x0081e80008000011 */
[----:B----4-:R0:W-:Y:S04]  /*0910*/  @P0 STS.U8 [R48+0x208], R0 ;  /* 0x0002080030000388 */ /* 0x0101e80000000000 */
[----:B------:R0:W-:Y:S04]  /*0920*/  @P0 STS.U8 [R48+0x71c], R2 ;  /* 0x00071c0230000388 */ /* 0x0001e80000000000 */
[----:B------:R0:W-:Y:S04]  /*0930*/  @P0 STS.U8 [R48+0xc30], R43 ;  /* 0x000c302b30000388 */ /* 0x0001e80000000000 */
[----:B------:R0:W-:Y:S04]  /*0940*/  @P0 STS.U8 [R48+0x209], R45 ;  /* 0x0002092d30000388 */ /* 0x0001e80000000000 */
[----:B------:R0:W-:Y:S04]  /*0950*/  @P0 STS.U8 [R48+0x71d], R46 ;  /* 0x00071d2e30000388 */ /* 0x0001e80000000000 */
[----:B------:R0:W-:Y:S01]  /*0960*/  @P0 STS.U8 [R48+0xc31], R47 ;  /* 0x000c312f30000388 */ /* 0x0001e20000000000 */
[----:B------:R-:W-:Y:S05]  /*0970*/  @P3 BRA `(.L_x_2) ;  /* 0x0000000000503947 */ /* 0x000fea0003800000 */
[----:B------:R-:W-:Y:S02]  /*0980*/  ISETP.GE.U32.AND P1, PT, R35, UR23, PT ;  /* 0x0000001723007c0c */ /* 0x000fe4000bf26070 */
[----:B------:R-:W-:-:S11]  /*0990*/  ISETP.GE.U32.AND P2, PT, R37, UR23, PT ;  /* 0x0000001725007c0c */ /* 0x000fd6000bf46070 */
[----:B0-----:R-:W2:Y:S04]  /*09a0*/  @!P1 LDG.E.U8 R0, desc[UR24][R16.64+0x2] ;  /* 0x0000021810009981 */ /* 0x001ea8000c1e1100 */
[----:B------:R-:W3:Y:S04]  /*09b0*/  @!P1 LDG.E.U8 R2, desc[UR24][R16.64+0x1] ;  /* 0x0000011810029981 */ /* 0x000ee8000c1e1100 */
[----:B------:R-:W4:Y:S04]  /*09c0*/  @!P1 LDG.E.U8 R3, desc[UR24][R16.64] ;  /* 0x0000001810039981 */ /* 0x000f28000c1e1100 */
[----:B------:R-:W5:Y:S04]  /*09d0*/  @!P2 LDG.E.U8 R39, desc[UR24][R24.64+0x2] ;  /* 0x000002181827a981 */ /* 0x000f68000c1e1100 */
[----:B------:R-:W5:Y:S04]  /*09e0*/  @!P2 LDG.E.U8 R41, desc[UR24][R24.64+0x1] ;  /* 0x000001181829a981 */ /* 0x000f68000c1e1100 */
[----:B------:R-:W5:Y:S01]  /*09f0*/  @!P2 LDG.E.U8 R43, desc[UR24][R24.64] ;  /* 0x00000018182ba981 */ /* 0x000f62000c1e1100 */
[----:B------:R-:W-:Y:S01]  /*0a00*/  @!P1 MOV R45, 0x400 ;  /* 0x00000400002d9802 */ /* 0x000fe20000000f00 */
[----:B------:R-:W0:Y:S01]  /*0a10*/  @!P1 S2R R46, SR_CgaCtaId ;  /* 0x00000000002e9919 */ /* 0x000e220000008800 */
[----:B------:R-:W1:Y:S02]  /*0a20*/  @!P2 S2R R47, SR_CgaCtaId ;  /* 0x00000000002fa919 */ /* 0x000e640000008800 */
[----:B0-----:R-:W-:-:S02]  /*0a30*/  @!P1 LEA R45, R46, R45, 0x18 ;  /* 0x0000002d2e2d9211 */ /* 0x001fc400078ec0ff */
[----:B------:R-:W-:-:S04]  /*0a40*/  @!P2 MOV R46, 0x400 ;  /* 0x00000400002ea802 */ /* 0x000fc80000000f00 */
[----:B-1----:R-:W-:Y:S01]  /*0a50*/  @!P2 LEA R46, R47, R46, 0x18 ;  /* 0x0000002e2f2ea211 */ /* 0x002fe200078ec0ff */
[----:B--2---:R1:W-:Y:S04]  /*0a60*/  @!P1 STS.U8 [R45+0x30b], R0 ;  /* 0x00030b002d009388 */ /* 0x0043e80000000000 */
[----:B---3--:R1:W-:Y:S04]  /*0a70*/  @!P1 STS.U8 [R45+0x81f], R2 ;  /* 0x00081f022d009388 */ /* 0x0083e80000000000 */
[----:B----4-:R1:W-:Y:S04]  /*0a80*/  @!P1 STS.U8 [R45+0xd33], R3 ;  /* 0x000d33032d009388 */ /* 0x0103e80000000000 */
[----:B-----5:R1:W-:Y:S04]  /*0a90*/  @!P2 STS.U8 [R46+0x30a], R39 ;  /* 0x00030a272e00a388 */ /* 0x0203e80000000000 */
[----:B------:R1:W-:Y:S04]  /*0aa0*/  @!P2 STS.U8 [R46+0x81e], R41 ;  /* 0x00081e292e00a388 */ /* 0x0003e80000000000 */
[----:B------:R1:W-:Y:S02]  /*0ab0*/  @!P2 STS.U8 [R46+0xd32], R43 ;  /* 0x000d322b2e00a388 */ /* 0x0003e40000000000 */
.L_x_2:
[----:B------:R-:W-:Y:S05]  /*0ac0*/  BSYNC.RECONVERGENT B0 ;  /* 0x0000000000007941 */ /* 0x000fea0003800200 */
.L_x_1:
[----:B------:R-:W-:-:S09]  /*0ad0*/  UISETP.GE.U32.AND UP0, UPT, UR6, 0x2, UPT ;  /* 0x000000020600788c */ /* 0x000fd2000bf06070 */
[----:B------:R-:W-:Y:S05]  /*0ae0*/  BRA.U !UP0, `(.L_x_3) ;  /* 0x0000000108b07547 */ /* 0x000fea000b800000 */
[----:B01----:R-:W2:Y:S04]  /*0af0*/  LDG.E.U8 R3, desc[UR24][R6.64+0x2] ;  /* 0x0000021806037981 */ /* 0x003ea8000c1e1100 */
[----:B------:R-:W3:Y:S04]  /*0b00*/  LDG.E.U8 R39, desc[UR24][R6.64+0x1] ;  /* 0x0000011806277981 */ /* 0x000ee8000c1e1100 */
[----:B------:R-:W4:Y:S04]  /*0b10*/  LDG.E.U8 R41, desc[UR24][R6.64] ;  /* 0x0000001806297981 */ /* 0x000f28000c1e1100 */
[----:B------:R-:W5:Y:S04]  /*0b20*/  @P0 LDG.E.U8 R0, desc[UR24][R10.64+0x2] ;  /* 0x000002180a000981 */ /* 0x000f68000c1e1100 */
[----:B------:R-:W5:Y:S04]  /*0b30*/  @P0 LDG.E.U8 R2, desc[UR24][R10.64+0x1] ;  /* 0x000001180a020981 */ /* 0x000f68000c1e1100 */
[----:B------:R-:W5:Y:S04]  /*0b40*/  @P0 LDG.E.U8 R43, desc[UR24][R10.64] ;  /* 0x000000180a2b0981 */ /* 0x000f68000c1e1100 */
[----:B------:R-:W5:Y:S04]  /*0b50*/  @P0 LDG.E.U8 R45, desc[UR24][R28.64+0x2] ;  /* 0x000002181c2d0981 */ /* 0x000f68000c1e1100 */
[----:B------:R-:W5:Y:S04]  /*0b60*/  @P0 LDG.E.U8 R46, desc[UR24][R28.64+0x1] ;  /* 0x000001181c2e0981 */ /* 0x000f68000c1e1100 */
[----:B------:R-:W5:Y:S01]  /*0b70*/  @P0 LDG.E.U8 R47, desc[UR24][R28.64] ;  /* 0x000000181c2f0981 */ /* 0x000f62000c1e1100 */
[----:B------:R-:W-:Y:S01]  /*0b80*/  @P0 MOV R48, 0x400 ;  /* 0x0000040000300802 */ /* 0x000fe20000000f00 */
[----:B------:R-:W-:Y:S01]  /*0b90*/  BSSY.RECONVERGENT B0, `(.L_x_3) ;  /* 0x0000021000007945 */ /* 0x000fe20003800200 */
[----:B------:R-:W0:Y:S02]  /*0ba0*/  @P0 S2R R49, SR_CgaCtaId ;  /* 0x0000000000310919 */ /* 0x000e240000008800 */
[----:B0-----:R-:W-:Y:S01]  /*0bb0*/  @P0 LEA R48, R49, R48, 0x18 ;  /* 0x0000003031300211 */ /* 0x001fe200078ec0ff */
[----:B--2---:R0:W-:Y:S04]  /*0bc0*/  STS.U8 [R34+UR40+0x30e], R3 ;  /* 0x00030e0322007988 */ /* 0x0041e80008000028 */
[----:B---3--:R0:W-:Y:S04]  /*0bd0*/  STS.U8 [R34+UR16+0x30e], R39 ;  /* 0x00030e2722007988 */ /* 0x0081e80008000010 */
[----:B----4-:R0:W-:Y:S04]  /*0be0*/  STS.U8 [R34+UR17+0x30e], R41 ;  /* 0x00030e2922007988 */ /* 0x0101e80008000011 */
[----:B-----5:R0:W-:Y:S04]  /*0bf0*/  @P0 STS.U8 [R48+0x30c], R0 ;  /* 0x00030c0030000388 */ /* 0x0201e80000000000 */
        /* <DEDUP_REMOVED lines=26> */
.L_x_4:
[----:B------:R-:W-:Y:S05]  /*0da0*/  BSYNC.RECONVERGENT B0 ;  /* 0x0000000000007941 */ /* 0x000fea0003800200 */
.L_x_3:
        /* <DEDUP_REMOVED lines=25> */
[----:B0-----:R-:W0:Y:S01]  /*0f40*/  LDC R0, c[0x0][0x394] ;  /* 0x0000e500ff007b82 */ /* 0x001e220000000800 */
[----:B------:R-:W-:Y:S01]  /*0f50*/  BSSY.RECONVERGENT B1, `(.L_x_8) ;  /* 0x000000d000017945 */ /* 0x000fe20003800200 */
[-C--:B0-----:R-:W-:Y:S02]  /*0f60*/  ISETP.GE.U32.AND P0, PT, R35, R0.reuse, PT ;  /* 0x000000002300720c */ /* 0x081fe40003f06070 */
[----:B------:R-:W-:-:S11]  /*0f70*/  ISETP.GE.U32.AND P1, PT, R37, R0, PT ;  /* 0x000000002500720c */ /* 0x000fd60003f26070 */
[----:B------:R-:W-:Y:S05]  /*0f80*/  @P0 BRA `(.L_x_9) ;  /* 0x0000000000240947 */ /* 0x000fea0003800000 */
[----:B------:R-:W2:Y:S04]  /*0f90*/  LDG.E.U8 R3, desc[UR24][R20.64+0x2] ;  /* 0x0000021814037981 */ /* 0x000ea8000c1e1100 */
[----:B------:R-:W3:Y:S04]  /*0fa0*/  LDG.E.U8 R0, desc[UR24][R20.64+0x1] ;  /* 0x0000011814007981 */ /* 0x000ee8000c1e1100 */
[----:B------:R-:W4:Y:S01]  /*0fb0*/  LDG.E.U8 R2, desc[UR24][R20.64] ;  /* 0x0000001814027981 */ /* 0x000f22000c1e1100 */
[----:B------:R-:W0:Y:S01]  /*0fc0*/  S2UR UR41, SR_CgaCtaId ;  /* 0x00000000002979c3 */ /* 0x000e220000008800 */
[----:B------:R-:W-:-:S02]  /*0fd0*/  UMOV UR22, 0x400 ;  /* 0x0000040000167882 */ /* 0x000fc40000000000 */
[----:B0-----:R-:W-:-:S09]  /*0fe0*/  ULEA UR22, UR41, UR22, 0x18 ;  /* 0x0000001629167291 */ /* 0x001fd2000f8ec0ff */
[----:B--2---:R0:W-:Y:S04]  /*0ff0*/  STS.U8 [UR22+0x513], R3 ;  /* 0x00051303ff007988 */ /* 0x0041e80008000016 */
[----:B---3--:R0:W-:Y:S04]  /*1000*/  STS.U8 [UR22+0xa27], R0 ;  /* 0x000a2700ff007988 */ /* 0x0081e80008000016 */
[----:B----4-:R0:W-:Y:S02]  /*1010*/  STS.U8 [UR22+0xf3b], R2 ;  /* 0x000f3b02ff007988 */ /* 0x0101e40008000016 */
.L_x_9:
[----:B------:R-:W-:Y:S05]  /*1020*/  BSYNC.RECONVERGENT B1 ;  /* 0x0000000000017941 */ /* 0x000fea0003800200 */
.L_x_8:
[----:B------:R-:W-:Y:S05]  /*1030*/  @P1 BRA `(.L_x_7) ;  /* 0x0000000000241947 */ /* 0x000fea0003800000 */
[----:B0-----:R-:W2:Y:S04]  /*1040*/  LDG.E.U8 R3, desc[UR24][R30.64+0x2] ;  /* 0x000002181e037981 */ /* 0x001ea8000c1e1100 */
        /* <DEDUP_REMOVED lines=8> */
.L_x_7:
[----:B------:R-:W-:Y:S05]  /*10d0*/  BSYNC.RECONVERGENT B0 ;  /* 0x0000000000007941 */ /* 0x000fea0003800200 */
.L_x_6:
[----:B------:R-:W-:Y:S05]  /*10e0*/  BRA `(.L_x_5) ;  /* 0x0000000c009c7947 */ /* 0x000fea0003800000 */
.L_x_0:
[----:B------:R-:W1:Y:S01]  /*10f0*/  LDS.U8 R3, [R34+UR40+0x106] ;  /* 0x0001062822037984 */ /* 0x000e620008000000 */
[C---:B------:R-:W-:Y:S01]  /*1100*/  ISETP.NE.AND P1, PT, R34.reuse, RZ, PT ;  /* 0x000000ff2200720c */ /* 0x040fe20003f25270 */
[----:B------:R-:W-:Y:S01]  /*1110*/  BSSY.RECONVERGENT B0, `(.L_x_10) ;  /* 0x0000017000007945 */ /* 0x000fe20003800200 */
[----:B------:R-:W-:Y:S01]  /*1120*/  ISETP.NE.AND P2, PT, R34, UR5, PT ;  /* 0x0000000522007c0c */ /* 0x000fe2000bf45270 */
[----:B-1----:R-:W-:Y:S04]  /*1130*/  STS.U8 [R34+UR40+0x2], R3 ;  /* 0x0000020322007988 */ /* 0x002fe80008000028 */
[----:B------:R-:W1:Y:S04]  /*1140*/  LDS.U8 R39, [R34+UR16+0x106] ;  /* 0x0001061022277984 */ /* 0x000e680008000000 */
[----:B-1----:R-:W-:Y:S04]  /*1150*/  STS.U8 [R34+UR16+0x2], R39 ;  /* 0x0000022722007988 */ /* 0x002fe80008000010 */
[----:B------:R-:W1:Y:S04]  /*1160*/  LDS.U8 R41, [R34+UR17+0x106] ;  /* 0x0001061122297984 */ /* 0x000e680008000000 */
[----:B-1----:R1:W-:Y:S01]  /*1170*/  STS.U8 [R34+UR17+0x2], R41 ;  /* 0x0000022922007988 */ /* 0x0023e20008000011 */
[----:B------:R-:W-:Y:S05]  /*1180*/  @P1 BRA `(.L_x_11) ;  /* 0x00000000003c1947 */ /* 0x000fea0003800000 */
[----:B------:R-:W5:Y:S01]  /*1190*/  S2UR UR41, SR_CgaCtaId ;  /* 0x00000000002979c3 */ /* 0x000f620000008800 */
[----:B------:R-:W-:Y:S02]  /*11a0*/  UMOV UR22, 0x400 ;  /* 0x0000040000167882 */ /* 0x000fe40000000000 */
[----:B-----5:R-:W-:-:S09]  /*11b0*/  ULEA UR22, UR41, UR22, 0x18 ;  /* 0x0000001629167291 */ /* 0x020fd2000f8ec0ff */
[----:B------:R-:W5:Y:S04]  /*11c0*/  LDS.U8 R0, [UR22+0x104] ;  /* 0x00010416ff007984 */ /* 0x000f680008000000 */
[----:B------:R-:W0:Y:S04]  /*11d0*/  LDS.U8 R2, [UR22+0x618] ;  /* 0x00061816ff027984 */ /* 0x000e280008000000 */
[----:B------:R-:W2:Y:S04]  /*11e0*/  LDS.U8 R3, [UR22+0xb2c] ;  /* 0x000b2c16ff037984 */ /* 0x000ea80008000000 */
[----:B------:R-:W3:Y:S04]  /*11f0*/  LDS.U8 R39, [UR22+0x105] ;  /* 0x00010516ff277984 */ /* 0x000ee80008000000 */
[----:B-1----:R-:W1:Y:S04]  /*1200*/  LDS.U8 R41, [UR22+0x619] ;  /* 0x00061916ff297984 */ /* 0x002e680008000000 */
[----:B------:R-:W4:Y:S04]  /*1210*/  LDS.U8 R43, [UR22+0xb2d] ;  /* 0x000b2d16ff2b7984 */ /* 0x000f280008000000 */
[----:B-----5:R1:W-:Y:S04]  /*1220*/  STS.U8 [UR22], R0 ;  /* 0x00000000ff007988 */ /* 0x0203e80008000016 */
[----:B0-----:R0:W-:Y:S04]  /*1230*/  STS.U8 [UR22+0x514], R2 ;  /* 0x00051402ff007988 */ /* 0x0011e80008000016 */
[----:B--2---:R0:W-:Y:S04]  /*1240*/  STS.U8 [UR22+0xa28], R3 ;  /* 0x000a2803ff007988 */ /* 0x0041e80008000016 */
[----:B---3--:R0:W-:Y:S04]  /*1250*/  STS.U8 [UR22+0x1], R39 ;  /* 0x00000127ff007988 */ /* 0x0081e80008000016 */
[----:B-1----:R0:W-:Y:S04]  /*1260*/  STS.U8 [UR22+0x515], R41 ;  /* 0x00051529ff007988 */ /* 0x0021e80008000016 */
[----:B----4-:R0:W-:Y:S02]  /*1270*/  STS.U8 [UR22+0xa29], R43 ;  /* 0x000a292bff007988 */ /* 0x0101e40008000016 */
.L_x_11:
[----:B0-234-:R-:W-:Y:S05]  /*1280*/  BSYNC.RECONVERGENT B0 ;  /* 0x0000000000007941 */ /* 0x01dfea0003800200 */
.L_x_10:
[----:B------:R-:W-:Y:S04]  /*1290*/  BSSY.RECONVERGENT B0, `(.L_x_12) ;  /* 0x0000011000007945 */ /* 0x000fe80003800200 */
[----:B------:R-:W-:Y:S05]  /*12a0*/  @P2 BRA `(.L_x_13) ;  /* 0x00000000003c2947 */ /* 0x000fea0003800000 */
[----:B------:R-:W0:Y:S01]  /*12b0*/  S2UR UR41, SR_CgaCtaId ;  /* 0x00000000002979c3 */ /* 0x000e220000008800 */
[----:B------:R-:W-:Y:S02]  /*12c0*/  UMOV UR22, 0x400 ;  /* 0x0000040000167882 */ /* 0x000fe40000000000 */
[----:B0-----:R-:W-:-:S09]  /*12d0*/  ULEA UR22, UR41, UR22, 0x18 ;  /* 0x0000001629167291 */ /* 0x001fd2000f8ec0ff */
[----:B------:R-:W0:Y:S04]  /*12e0*/  LDS.U8 R0, [UR22+0x207] ;  /* 0x00020716ff007984 */ /* 0x000e280008000000 */
[----:B------:R-:W2:Y:S04]  /*12f0*/  LDS.U8 R2, [UR22+0x71b] ;  /* 0x00071b16ff027984 */ /* 0x000ea80008000000 */
[----:B------:R-:W3:Y:S04]  /*1300*/  LDS.U8 R3, [UR22+0xc2f] ;  /* 0x000c2f16ff037984 */ /* 0x000ee80008000000 */
[----:B------:R-:W4:Y:S04]  /*1310*/  LDS.U8 R39, [UR22+0x206] ;  /* 0x00020616ff277984 */ /* 0x000f280008000000 */
[----:B-1----:R-:W1:Y:S04]  /*1320*/  LDS.U8 R41, [UR22+0x71a] ;  /* 0x00071a16ff297984 */ /* 0x002e680008000000 */
[----:B------:R-:W5:Y:S04]  /*1330*/  LDS.U8 R43, [UR22+0xc2e] ;  /* 0x000c2e16ff2b7984 */ /* 0x000f680008000000 */
[----:B0-----:R0:W-:Y:S04]  /*1340*/  STS.U8 [UR22+0x103], R0 ;  /* 0x00010300ff007988 */ /* 0x0011e80008000016 */
[----:B--2---:R0:W-:Y:S04]  /*1350*/  STS.U8 [UR22+0x617], R2 ;  /* 0x00061702ff007988 */ /* 0x0041e80008000016 */
[----:B---3--:R0:W-:Y:S04]  /*1360*/  STS.U8 [UR22+0xb2b], R3 ;  /* 0x000b2b03ff007988 */ /* 0x0081e80008000016 */
[----:B----4-:R0:W-:Y:S04]  /*1370*/  STS.U8 [UR22+0x102], R39 ;  /* 0x00010227ff007988 */ /* 0x0101e80008000016 */
[----:B-1----:R0:W-:Y:S04]  /*1380*/  STS.U8 [UR22+0x616], R41 ;  /* 0x00061629ff007988 */ /* 0x0021e80008000016 */
[----:B-----5:R0:W-:Y:S02]  /*1390*/  STS.U8 [UR22+0xb2a], R43 ;  /* 0x000b2a2bff007988 */ /* 0x0201e40008000016 */
.L_x_13:
[----:B------:R-:W-:Y:S05]  /*13a0*/  BSYNC.RECONVERGENT B0 ;  /* 0x0000000000007941 */ /* 0x000fea0003800200 */
.L_x_12:
[----:B0-----:R-:W0:Y:S01]  /*13b0*/  LDS.U8 R3, [R34+UR40+0x20a] ;  /* 0x00020a2822037984 */ /* 0x001e220008000000 */
[----:B------:R-:W-:Y:S03]  /*13c0*/  BSSY.RECONVERGENT B0, `(.L_x_14) ;  /* 0x0000016000007945 */ /* 0x000fe60003800200 */
[----:B0-----:R-:W-:Y:S04]  /*13d0*/  STS.U8 [R34+UR40+0x106], R3 ;  /* 0x0001060322007988 */ /* 0x001fe80008000028 */
[----:B------:R-:W0:Y:S04]  /*13e0*/  LDS.U8 R39, [R34+UR16+0x20a] ;  /* 0x00020a1022277984 */ /* 0x000e280008000000 */
[----:B0-----:R-:W-:Y:S04]  /*13f0*/  STS.U8 [R34+UR16+0x106], R39 ;  /* 0x0001062722007988 */ /* 0x001fe80008000010 */
[----:B-1----:R-:W0:Y:S04]  /*1400*/  LDS.U8 R41, [R34+UR17+0x20a] ;  /* 0x00020a1122297984 */ /* 0x002e280008000000 */
[----:B0-----:R0:W-:Y:S01]  /*1410*/  STS.U8 [R34+UR17+0x106], R41 ;  /* 0x0001062922007988 */ /* 0x0011e20008000011 */
[----:B------:R-:W-:Y:S05]  /*1420*/  @P1 BRA `(.L_x_15) ;  /* 0x00000000003c1947 */ /* 0x000fea0003800000 */
[----:B------:R-:W1:Y:S01]  /*1430*/  S2UR UR41, SR_CgaCtaId ;  /* 0x00000000002979c3 */ /* 0x000e620000008800 */
[----:B------:R-:W-:Y:S02]  /*1440*/  UMOV UR22, 0x400 ;  /* 0x0000040000167882 */ /* 0x000fe40000000000 */
[----:B-1----:R-:W-:-:S09]  /*1450*/  ULEA UR22, UR41, UR22, 0x18 ;  /* 0x0000001629167291 */ /* 0x002fd2000f8ec0ff */
[----:B------:R-:W1:Y:S04]  /*1460*/  LDS.U8 R0, [UR22+0x208] ;  /* 0x00020816ff007984 */ /* 0x000e680008000000 */
[----:B------:R-:W2:Y:S04]  /*1470*/  LDS.U8 R2, [UR22+0x71c] ;  /* 0x00071c16ff027984 */ /* 0x000ea80008000000 */
[----:B------:R-:W3:Y:S04]  /*1480*/  LDS.U8 R3, [UR22+0xc30] ;  /* 0x000c3016ff037984 */ /* 0x000ee80008000000 */
[----:B------:R-:W4:Y:S04]  /*1490*/  LDS.U8 R39, [UR22+0x209] ;  /* 0x00020916ff277984 */ /* 0x000f280008000000 */
[----:B0-----:R-:W0:Y:S04]  /*14a0*/  LDS.U8 R41, [UR22+0x71d] ;  /* 0x00071d16ff297984 */ /* 0x001e280008000000 */
[----:B------:R-:W5:Y:S04]  /*14b0*/  LDS.U8 R43, [UR22+0xc31] ;  /* 0x000c3116ff2b7984 */ /* 0x000f680008000000 */
[----:B-1----:R1:W-:Y:S04]  /*14c0*/  STS.U8 [UR22+0x104], R0 ;  /* 0x00010400ff007988 */ /* 0x0023e80008000016 */
[----:B--2---:R1:W-:Y:S04]  /*14d0*/  STS.U8 [UR22+0x618], R2 ;  /* 0x00061802ff007988 */ /* 0x0043e80008000016 */
[----:B---3--:R1:W-:Y:S04]  /*14e0*/  STS.U8 [UR22+0xb2c], R3 ;  /* 0x000b2c03ff007988 */ /* 0x0083e80008000016 */
[----:B----4-:R1:W-:Y:S04]  /*14f0*/  STS.U8 [UR22+0x105], R39 ;  /* 0x00010527ff007988 */ /* 0x0103e80008000016 */
[----:B0-----:R1:W-:Y:S04]  /*1500*/  STS.U8 [UR22+0x619], R41 ;  /* 0x00061929ff007988 */ /* 0x0013e80008000016 */
[----:B-----5:R1:W-:Y:S02]  /*1510*/  STS.U8 [UR22+0xb2d], R43 ;  /* 0x000b2d2bff007988 */ /* 0x0203e40008000016 */
.L_x_15:
[----:B------:R-:W-:Y:S05]  /*1520*/  BSYNC.RECONVERGENT B0 ;  /* 0x0000000000007941 */ /* 0x000fea0003800200 */
.L_x_14:
[----:B------:R-:W-:Y:S04]  /*1530*/  BSSY.RECONVERGENT B0, `(.L_x_16) ;  /* 0x0000011000007945 */ /* 0x000fe80003800200 */
[----:B------:R-:W-:Y:S05]  /*1540*/  @P2 BRA `(.L_x_17) ;  /* 0x00000000003c2947 */ /* 0x000fea0003800000 */
[----:B------:R-:W2:Y:S01]  /*1550*/  S2UR UR41, SR_CgaCtaId ;  /* 0x00000000002979c3 */ /* 0x000ea20000008800 */
[----:B------:R-:W-:Y:S02]  /*1560*/  UMOV UR22, 0x400 ;  /* 0x0000040000167882 */ /* 0x000fe40000000000 */
[----:B--2---:R-:W-:-:S09]  /*1570*/  ULEA UR22, UR41, UR22, 0x18 ;  /* 0x0000001629167291 */ /* 0x004fd2000f8ec0ff */
[----:B-1----:R-:W1:Y:S04]  /*1580*/  LDS.U8 R0, [UR22+0x30b] ;  /* 0x00030b16ff007984 */ /* 0x002e680008000000 */
        /* <DEDUP_REMOVED lines=11> */
.L_x_17:
[----:B------:R-:W-:Y:S05]  /*1640*/  BSYNC.RECONVERGENT B0 ;  /* 0x0000000000007941 */ /* 0x000fea0003800200 */
.L_x_16:
[----:B-1----:R-:W1:Y:S01]  /*1650*/  LDS.U8 R3, [R34+UR40+0x30e] ;  /* 0x00030e2822037984 */ /* 0x002e620008000000 */
[----:B------:R-:W-:Y:S03]  /*1660*/  BSSY.RECONVERGENT B0, `(.L_x_18) ;  /* 0x0000016000007945 */ /* 0x000fe60003800200 */
[----:B-1----:R-:W-:Y:S04]  /*1670*/  STS.U8 [R34+UR40+0x20a], R3 ;  /* 0x00020a0322007988 */ /* 0x002fe80008000028 */
[----:B------:R-:W1:Y:S04]  /*1680*/  LDS.U8 R39, [R34+UR16+0x30e] ;  /* 0x00030e1022277984 */ /* 0x000e680008000000 */
[----:B-1----:R-:W-:Y:S04]  /*1690*/  STS.U8 [R34+UR16+0x20a], R39 ;  /* 0x00020a2722007988 */ /* 0x002fe80008000010 */
[----:B0-----:R-:W0:Y:S04]  /*16a0*/  LDS.U8 R41, [R34+UR17+0x30e] ;  /* 0x00030e1122297984 */ /* 0x001e280008000000 */
        /* <DEDUP_REMOVED lines=17> */
.L_x_19:
[----:B------:R-:W-:Y:S05]  /*17c0*/  BSYNC.RECONVERGENT B0 ;  /* 0x0000000000007941 */ /* 0x000fea0003800200 */
.L_x_18:
        /* <DEDUP_REMOVED lines=17> */
.L_x_21:
[----:B------:R-:W-:Y:S05]  /*18e0*/  BSYNC.RECONVERGENT B0 ;  /* 0x0000000000007941 */ /* 0x000fea0003800200 */
.L_x_20:
        /* <DEDUP_REMOVED lines=23> */
.L_x_23:
[----:B------:R-:W-:Y:S05]  /*1a60*/  BSYNC.RECONVERGENT B0 ;  /* 0x0000000000007941 */ /* 0x000fea0003800200 */
.L_x_22:
        /* <DEDUP_REMOVED lines=17> */
.L_x_25:
[----:B------:R-:W-:Y:S05]  /*1b80*/  BSYNC.RECONVERGENT B0 ;  /* 0x0000000000007941 */ /* 0x000fea0003800200 */
.L_x_24:
[----:B------:R-:W-:Y:S01]  /*1b90*/  UISETP.GE.U32.AND UP0, UPT, UR42, UR6, UPT ;  /* 0x000000062a00728c */ /* 0x000fe2000bf06070 */
[----:B------:R-:W-:Y:S08]  /*1ba0*/  BSSY.RECONVERGENT B0, `(.L_x_5) ;  /* 0x000003b000007945 */ /* 0x000ff00003800200 */
[----:B------:R-:W-:Y:S05]  /*1bb0*/  BRA.U UP0, `(.L_x_26) ;  /* 0x0000000100e47547 */ /* 0x000fea000b800000 */
[----:B-1----:R-:W-:-:S04]  /*1bc0*/  IADD3 R2, P1, PT, R38, UR26, RZ ;  /* 0x0000001a26027c10 */ /* 0x002fc8000ff3e0ff */
[----:B------:R-:W-:-:S05]  /*1bd0*/  LEA.HI.X.SX32 R3, R38, UR27, 0x1, P1 ;  /* 0x0000001b26037c11 */ /* 0x000fca00088f0eff */
[----:B------:R-:W2:Y:S04]  /*1be0*/  LDG.E.U8 R39, desc[UR24][R2.64+0x2] ;  /* 0x0000021802277981 */ /* 0x000ea8000c1e1100 */
[----:B0-----:R-:W3:Y:S04]  /*1bf0*/  LDG.E.U8 R41, desc[UR24][R2.64+0x1] ;  /* 0x0000011802297981 */ /* 0x001ee8000c1e1100 */
[----:B------:R-:W4:Y:S01]  /*1c00*/  LDG.E.U8 R43, desc[UR24][R2.64] ;  /* 0x00000018022b7981 */ /* 0x000f22000c1e1100 */
[----:B------:R-:W-:Y:S03]  /*1c10*/  BSSY.RECONVERGENT B1, `(.L_x_27) ;  /* 0x0000019000017945 */ /* 0x000fe60003800200 */
[----:B--2---:R0:W-:Y:S04]  /*1c20*/  STS.U8 [R34+UR40+0x412], R39 ;  /* 0x0004122722007988 */ /* 0x0041e80008000028 */
[----:B---3--:R0:W-:Y:S04]  /*1c30*/  STS.U8 [R34+UR16+0x412], R41 ;  /* 0x0004122922007988 */ /* 0x0081e80008000010 */
[----:B----4-:R0:W-:Y:S01]  /*1c40*/  STS.U8 [R34+UR17+0x412], R43 ;  /* 0x0004122b22007988 */ /* 0x0101e20008000011 */
[----:B------:R-:W-:Y:S05]  /*1c50*/  @!P0 BRA `(.L_x_28) ;  /* 0x0000000000508947 */ /* 0x000fea0003800000 */
[----:B0-----:R-:W0:Y:S01]  /*1c60*/  LDC R39, c[0x0][0x398] ;  /* 0x0000e600ff277b82 */ /* 0x001e220000000800 */
[----:B------:R-:W-:-:S04]  /*1c70*/  IADD3 R46, P0, PT, R42, UR26, RZ ;  /* 0x0000001a2a2e7c10 */ /* 0x000fc8000ff1e0ff */
[----:B------:R-:W-:-:S05]  /*1c80*/  LEA.HI.X.SX32 R47, R42, UR27, 0x1, P0 ;  /* 0x0000001b2a2f7c11 */ /* 0x000fca00080f0eff */
[----:B------:R-:W2:Y:S04]  /*1c90*/  LDG.E.U8 R50, desc[UR24][R46.64+0x2] ;  /* 0x000002182e327981 */ /* 0x000ea8000c1e1100 */
[----:B------:R-:W3:Y:S01]  /*1ca0*/  LDG.E.U8 R0, desc[UR24][R46.64+0x1] ;  /* 0x000001182e007981 */ /* 0x000ee2000c1e1100 */
[----:B0-----:R-:W-:-:S04]  /*1cb0*/  IADD3 R48, P0, PT, R46, R39, RZ ;  /* 0x000000272e307210 */ /* 0x001fc80007f1e0ff */
[----:B------:R-:W-:Y:S02]  /*1cc0*/  LEA.HI.X.SX32 R49, R39, R47, 0x1, P0 ;  /* 0x0000002f27317211 */ /* 0x000fe400000f0eff */
[----:B------:R-:W4:Y:S04]  /*1cd0*/  LDG.E.U8 R39, desc[UR24][R46.64] ;  /* 0x000000182e277981 */ /* 0x000f28000c1e1100 */
[----:B------:R-:W5:Y:S04]  /*1ce0*/  LDG.E.U8 R41, desc[UR24][R48.64+0x2] ;  /* 0x0000021830297981 */ /* 0x000f68000c1e1100 */
[----:B------:R-:W5:Y:S04]  /*1cf0*/  LDG.E.U8 R43, desc[UR24][R48.64+0x1] ;  /* 0x00000118302b7981 */ /* 0x000f68000c1e1100 */
[----:B------:R-:W5:Y:S01]  /*1d00*/  LDG.E.U8 R45, desc[UR24][R48.64] ;  /* 0x00000018302d7981 */ /* 0x000f62000c1e1100 */
[----:B------:R-:W0:Y:S01]  /*1d10*/  S2UR UR41, SR_CgaCtaId ;  /* 0x00000000002979c3 */ /* 0x000e220000008800 */
[----:B------:R-:W-:-:S02]  /*1d20*/  UMOV UR22, 0x400 ;  /* 0x0000040000167882 */ /* 0x000fc40000000000 */
[----:B0-----:R-:W-:-:S09]  /*1d30*/  ULEA UR22, UR41, UR22, 0x18 ;  /* 0x0000001629167291 */ /* 0x001fd2000f8ec0ff */
[----:B--2---:R1:W-:Y:S04]  /*1d40*/  STS.U8 [UR22+0x410], R50 ;  /* 0x00041032ff007988 */ /* 0x0043e80008000016 */
[----:B---3--:R1:W-:Y:S04]  /*1d50*/  STS.U8 [UR22+0x924], R0 ;  /* 0x00092400ff007988 */ /* 0x0083e80008000016 */
[----:B----4-:R1:W-:Y:S04]  /*1d60*/  STS.U8 [UR22+0xe38], R39 ;  /* 0x000e3827ff007988 */ /* 0x0103e80008000016 */
[----:B-----5:R1:W-:Y:S04]  /*1d70*/  STS.U8 [UR22+0x411], R41 ;  /* 0x00041129ff007988 */ /* 0x0203e80008000016 */
[----:B------:R1:W-:Y:S04]  /*1d80*/  STS.U8 [UR22+0x925], R43 ;  /* 0x0009252bff007988 */ /* 0x0003e80008000016 */
[----:B------:R1:W-:Y:S02]  /*1d90*/  STS.U8 [UR22+0xe39], R45 ;  /* 0x000e392dff007988 */ /* 0x0003e40008000016 */
.L_x_28:
[----:B------:R-:W-:Y:S05]  /*1da0*/  BSYNC.RECONVERGENT B1 ;  /* 0x0000000000017941 */ /* 0x000fea0003800200 */
.L_x_27:
[----:B------:R-:W-:Y:S05]  /*1db0*/  @P2 BRA `(.L_x_26) ;  /* 0x0000000000642947 */ /* 0x000fea0003800000 */
[----:B------:R-:W-:Y:S02]  /*1dc0*/  ISETP.GE.U32.AND P2, PT, R37, UR23, PT ;  /* 0x0000001725007c0c */ /* 0x000fe4000bf46070 */
[----:B------:R-:W-:-:S11]  /*1dd0*/  ISETP.GE.U32.AND P1, PT, R35, UR23, PT ;  /* 0x0000001723007c0c */ /* 0x000fd6000bf26070 */
[----:B01----:R-:W0:Y:S02]  /*1de0*/  @!P2 LDC R39, c[0x0][0x398] ;  /* 0x0000e600ff27ab82 */ /* 0x003e240000000800 */
[----:B------:R-:W-:-:S04]  /*1df0*/  @!P1 IADD3 R46, P0, PT, R44, UR26, RZ ;  /* 0x0000001a2c2e9c10 */ /* 0x000fc8000ff1e0ff */
[----:B------:R-:W-:-:S05]  /*1e00*/  @!P1 LEA.HI.X.SX32 R47, R44, UR27, 0x1, P0 ;  /* 0x0000001b2c2f9c11 */ /* 0x000fca00080f0eff */
[----:B------:R-:W2:Y:S04]  /*1e10*/  @!P1 LDG.E.U8 R0, desc[UR24][R46.64+0x2] ;  /* 0x000002182e009981 */ /* 0x000ea8000c1e1100 */
[----:B------:R-:W3:Y:S01]  /*1e20*/  @!P1 LDG.E.U8 R41, desc[UR24][R46.64] ;  /* 0x000000182e299981 */ /* 0x000ee2000c1e1100 */
[----:B0-----:R-:W-:-:S04]  /*1e30*/  @!P2 IADD3 R2, P0, PT, R2, R39, RZ ;  /* 0x000000270202a210 */ /* 0x001fc80007f1e0ff */
[----:B------:R-:W-:Y:S02]  /*1e40*/  @!P2 LEA.HI.X.SX32 R3, R39, R3, 0x1, P0 ;  /* 0x000000032703a211 */ /* 0x000fe400000f0eff */
[----:B------:R-:W4:Y:S04]  /*1e50*/  @!P1 LDG.E.U8 R39, desc[UR24][R46.64+0x1] ;  /* 0x000001182e279981 */ /* 0x000f28000c1e1100 */
[----:B------:R-:W5:Y:S04]  /*1e60*/  @!P2 LDG.E.U8 R43, desc[UR24][R2.64+0x2] ;  /* 0x00000218022ba981 */ /* 0x000f68000c1e1100 */
[----:B------:R-:W5:Y:S04]  /*1e70*/  @!P2 LDG.E.U8 R45, desc[UR24][R2.64+0x1] ;  /* 0x00000118022da981 */ /* 0x000f68000c1e1100 */
[----:B------:R-:W5:Y:S01]  /*1e80*/  @!P2 LDG.E.U8 R48, desc[UR24][R2.64] ;  /* 0x000000180230a981 */ /* 0x000f62000c1e1100 */
[----:B------:R-:W0:Y:S01]  /*1e90*/  @!P1 S2R R50, SR_CgaCtaId ;  /* 0x0000000000329919 */ /* 0x000e220000008800 */
[----:B------:R-:W1:Y:S01]  /*1ea0*/  @!P2 S2R R52, SR_CgaCtaId ;  /* 0x000000000034a919 */ /* 0x000e620000008800 */
[----:B------:R-:W-:-:S04]  /*1eb0*/  @!P1 MOV R49, 0x400 ;  /* 0x0000040000319802 */ /* 0x000fc80000000f00 */
[----:B0-----:R-:W-:Y:S02]  /*1ec0*/  @!P1 LEA R50, R50, R49, 0x18 ;  /* 0x0000003132329211 */ /* 0x001fe400078ec0ff */
        /* <DEDUP_REMOVED lines=8> */
.L_x_26:
[----:B------:R-:W-:Y:S05]  /*1f50*/  BSYNC.RECONVERGENT B0 ;  /* 0x0000000000007941 */ /* 0x000fea0003800200 */
.L_x_5:
[----:B------:R-:W-:Y:S01]  /*1f60*/  UIADD3 UR22, UPT, UPT, UR4, -0x2, URZ ;  /* 0xfffffffe04167890 */ /* 0x000fe2000fffe0ff */
[C---:B012---:R-:W-:Y:S01]  /*1f70*/  VIADD R45, R36.reuse, 0xfffffffe ;  /* 0xfffffffe242d7836 */ /* 0x047fe20000000000 */
[----:B------:R-:W-:Y:S01]  /*1f80*/  ISETP.GE.U32.AND P2, PT, R37, UR23, PT ;  /* 0x0000001725007c0c */ /* 0x000fe2000bf46070 */
[C---:B------:R-:W-:Y:S01]  /*1f90*/  VIADD R52, R36.reuse, 0xffffffff ;  /* 0xffffffff24347836 */ /* 0x040fe20000000000 */
[----:B------:R-:W-:Y:S01]  /*1fa0*/  UISETP.GE.U32.AND UP0, UPT, UR22, UR6, UPT ;  /* 0x000000061600728c */ /* 0x000fe2000bf06070 */
[----:B------:R-:W-:Y:S01]  /*1fb0*/  ISETP.GE.U32.AND P0, PT, R35, UR23, PT ;  /* 0x0000001723007c0c */ /* 0x000fe2000bf06070 */
[----:B------:R-:W-:Y:S01]  /*1fc0*/  BAR.SYNC.DEFER_BLOCKING 0x0 ;  /* 0x0000000000007b1d */ /* 0x000fe20000010000 */
[----:B------:R-:W-:Y:S01]  /*1fd0*/  ISETP.GE.U32.AND P1, PT, R45, UR23, PT ;  /* 0x000000172d007c0c */ /* 0x000fe2000bf26070 */
[----:B------:R-:W-:Y:S01]  /*1fe0*/  UISETP.GT.U32.AND UP0, UPT, UR4, 0x1, !UP0 ;  /* 0x000000010400788c */ /* 0x000fe2000c704070 */
[C---:B------:R-:W-:Y:S01]  /*1ff0*/  ISETP.GT.AND P2, PT, R36.reuse, -0x2, !P2 ;  /* 0xfffffffe2400780c */ /* 0x040fe20005744270 */
[----:B------:R-:W-:Y:S01]  /*2000*/  HFMA2 R0, -RZ, RZ, 0, 0 ;  /* 0x00000000ff007431 */ /* 0x000fe200000001ff */
[----:B------:R-:W-:Y:S01]  /*2010*/  ISETP.GT.AND P1, PT, R36, 0x1, !P1 ;  /* 0x000000012400780c */ /* 0x000fe20004f24270 */
[----:B------:R-:W-:Y:S01]  /*2020*/  BSSY.RECONVERGENT B0, `(.L_x_29) ;  /* 0x000001c000007945 */ /* 0x000fe20003800200 */
[----:B------:R-:W-:-:S02]  /*2030*/  ISETP.GE.U32.AND P3, PT, R52, UR23, PT ;  /* 0x0000001734007c0c */ /* 0x000fc4000bf66070 */
[----:B------:R-:W-:Y:S02]  /*2040*/  CS2R R2, SRZ ;  /* 0x0000000000027805 */ /* 0x000fe4000001ff00 */
[----:B------:R-:W-:Y:S02]  /*2050*/  PLOP3.LUT P4, PT, P1, PT, UP0, 0x80, 0x8 ;  /* 0x000000000008781c */ /* 0x000fe40000f8f008 */
[----:B------:R-:W-:Y:S02]  /*2060*/  PLOP3.LUT P5, PT, P2, PT, UP0, 0x80, 0x8 ;  /* 0x000000000008781c */ /* 0x000fe400017af008 */
[----:B------:R-:W-:Y:S02]  /*2070*/  P2R R48, PR, RZ, 0x10 ;  /* 0x00000010ff307803 */ /* 0x000fe40000000000 */
[----:B------:R-:W-:Y:S02]  /*2080*/  ISETP.GT.AND P3, PT, R36, RZ, !P3 ;  /* 0x000000ff2400720c */ /* 0x000fe40005f64270 */
[----:B------:R-:W-:-:S02]  /*2090*/  ISETP.NE.AND P2, PT, R48, RZ, PT ;  /* 0x000000ff3000720c */ /* 0x000fc40003f45270 */
[C---:B------:R-:W-:Y:S02]  /*20a0*/  ISETP.GT.AND P0, PT, R36.reuse, -0x3, !P0 ;  /* 0xfffffffd2400780c */ /* 0x040fe40004704270 */
[----:B------:R-:W-:Y:S02]  /*20b0*/  PLOP3.LUT P1, PT, PT, PT, UP0, 0x80, 0x8 ;  /* 0x000000000008781c */ /* 0x000fe40003f2f008 */
[----:B------:R-:W-:Y:S02]  /*20c0*/  PLOP3.LUT P3, PT, P3, PT, UP0, 0x80, 0x8 ;  /* 0x000000000008781c */ /* 0x000fe40001f6f008 */
[----:B------:R-:W-:Y:S02]  /*20d0*/  PLOP3.LUT P4, PT, P0, PT, UP0, 0x80, 0x8 ;  /* 0x000000000008781c */ /* 0x000fe4000078f008 */
[----:B------:R-:W-:Y:S02]  /*20e0*/  ISETP.GT.AND P6, PT, R36, -0x1, P1 ;  /* 0xffffffff2400780c */ /* 0x000fe40000fc4270 */
[----:B------:R-:W-:-:S02]  /*20f0*/  P2R R49, PR, RZ, 0x8 ;  /* 0x00000008ff317803 */ /* 0x000fc40000000000 */
[----:B------:R-:W-:Y:S02]  /*2100*/  P2R R51, PR, RZ, 0x20 ;  /* 0x00000020ff337803 */ /* 0x000fe40000000000 */
[----:B------:R-:W-:Y:S02]  /*2110*/  P2R R50, PR, RZ, 0x40 ;  /* 0x00000040ff327803 */ /* 0x000fe40000000000 */
[----:B------:R-:W-:Y:S01]  /*2120*/  P2R R47, PR, RZ, 0x10 ;  /* 0x00000010ff2f7803 */ /* 0x000fe20000000000 */
[----:B------:R-:W-:Y:S06]  /*2130*/  @!P2 BRA `(.L_x_30) ;  /* 0x000000000028a947 */ /* 0x000fec0003800000 */
[----:B------:R-:W0:Y:S01]  /*2140*/  LDS.U8 R0, [R34+UR40] ;  /* 0x0000002822007984 */ /* 0x000e220008000000 */
[----:B------:R-:W-:-:S03]  /*2150*/  UPRMT UR22, UR31, 0x8880, URZ ;  /* 0x000088801f167896 */ /* 0x000fc600080000ff */
[----:B------:R-:W1:Y:S04]  /*2160*/  LDS.U8 R2, [R34+UR16] ;  /* 0x0000001022027984 */ /* 0x000e680008000000 */
[----:B------:R-:W2:Y:S01]  /*2170*/  LDS.U8 R3, [R34+UR17] ;  /* 0x0000001122037984 */ /* 0x000ea20008000000 */
[----:B0-----:R-:W-:Y:S02]  /*2180*/  IMAD R0, R0, UR22, RZ ;  /* 0x0000001600007c24 */ /* 0x001fe4000f8e02ff */
[----:B-1----:R-:W-:-:S03]  /*2190*/  IMAD R2, R2, UR22, RZ ;  /* 0x0000001602027c24 */ /* 0x002fc6000f8e02ff */
[----:B------:R-:W-:Y:S01]  /*21a0*/  I2FP.F32.S32 R0, R0 ;  /* 0x0000000000007245 */ /* 0x000fe20000201400 */
[----:B--2---:R-:W-:Y:S01]  /*21b0*/  IMAD R3, R3, UR22, RZ ;  /* 0x0000001603037c24 */ /* 0x004fe2000f8e02ff */
[----:B------:R-:W-:-:S04]  /*21c0*/  I2FP.F32.S32 R2, R2 ;  /* 0x0000000200027245 */ /* 0x000fc80000201400 */
[----:B------:R-:W-:-:S07]  /*21d0*/  I2FP.F32.S32 R3, R3 ;  /* 0x0000000300037245 */ /* 0x000fce0000201400 */
.L_x_30:
[----:B------:R-:W-:Y:S05]  /*21e0*/  BSYNC.RECONVERGENT B0 ;  /* 0x0000000000007941 */ /* 0x000fea0003800200 */
.L_x_29:
[----:B------:R-:W-:Y:S04]  /*21f0*/  BSSY.RECONVERGENT B0, `(.L_x_31) ;  /* 0x000000f000007945 */ /* 0x000fe80003800200 */
[----:B------:R-:W-:Y:S05]  /*2200*/  @!P3 BRA `(.L_x_32) ;  /* 0x000000000034b947 */ /* 0x000fea0003800000 */
[----:B------:R-:W0:Y:S01]  /*2210*/  LDS.U8 R39, [R34+UR40+0x1] ;  /* 0x0000012822277984 */ /* 0x000e220008000000 */
[----:B------:R-:W0:Y:S03]  /*2220*/  LDCU.S8 UR22, c[0x3][0x5] ;  /* 0x00c000a0ff1677ac */ /* 0x000e260008000200 */
[----:B------:R-:W1:Y:S04]  /*2230*/  LDS.U8 R41, [R34+UR16+0x1] ;  /* 0x0000011022297984 */ /* 0x000e680008000000 */
[----:B------:R-:W2:Y:S01]  /*2240*/  LDS.U8 R43, [R34+UR17+0x1] ;  /* 0x00000111222b7984 */ /* 0x000ea20008000000 */
[----:B0-----:R-:W-:Y:S02]  /*2250*/  IMAD R39, R39, UR22, RZ ;  /* 0x0000001627277c24 */ /* 0x001fe4000f8e02ff */
[----:B-1----:R-:W-:-:S03]  /*2260*/  IMAD R41, R41, UR22, RZ ;  /* 0x0000001629297c24 */ /* 0x002fc6000f8e02ff */
[----:B------:R-:W-:Y:S01]  /*2270*/  I2FP.F32.S32 R39, R39 ;  /* 0x0000002700277245 */ /* 0x000fe20000201400 */
[----:B--2---:R-:W-:Y:S01]  /*2280*/  IMAD R43, R43, UR22, RZ ;  /* 0x000000162b2b7c24 */ /* 0x004fe2000f8e02ff */
[----:B------:R-:W-:-:S03]  /*2290*/  I2FP.F32.S32 R41, R41 ;  /* 0x0000002900297245 */ /* 0x000fc60000201400 */
[----:B------:R-:W-:Y:S01]  /*22a0*/  FADD R0, R0, R39 ;  /* 0x0000002700007221 */ /* 0x000fe20000000000 */
[----:B------:R-:W-:Y:S01]  /*22b0*/  I2FP.F32.S32 R46, R43 ;  /* 0x0000002b002e7245 */ /* 0x000fe20000201400 */
[----:B------:R-:W-:-:S04]  /*22c0*/  FADD R2, R2, R41 ;  /* 0x0000002902027221 */ /* 0x000fc80000000000 */
[----:B------:R-:W-:-:S07]  /*22d0*/  FADD R3, R3, R46 ;  /* 0x0000002e03037221 */ /* 0x000fce0000000000 */
.L_x_32:
[----:B------:R-:W-:Y:S05]  /*22e0*/  BSYNC.RECONVERGENT B0 ;  /* 0x0000000000007941 */ /* 0x000fea0003800200 */
.L_x_31:
        /* <DEDUP_REMOVED lines=15> */
.L_x_34:
[----:B------:R-:W-:Y:S05]  /*23e0*/  BSYNC.RECONVERGENT B0 ;  /* 0x0000000000007941 */ /* 0x000fea0003800200 */
.L_x_33:
[----:B------:R-:W-:Y:S04]  /*23f0*/  BSSY.RECONVERGENT B0, `(.L_x_35) ;  /* 0x000000e000007945 */ /* 0x000fe80003800200 */
[----:B------:R-:W-:Y:S05]  /*2400*/  @!P5 BRA `(.L_x_36) ;  /* 0x000000000030d947 */ /* 0x000fea0003800000 */
[----:B------:R-:W0:Y:S04]  /*2410*/  LDS.U8 R39, [R34+UR40+0x3] ;  /* 0x0000032822277984 */ /* 0x000e280008000000 */
        /* <DEDUP_REMOVED lines=11> */
.L_x_36:
[----:B------:R-:W-:Y:S05]  /*24d0*/  BSYNC.RECONVERGENT B0 ;  /* 0x0000000000007941 */ /* 0x000fea0003800200 */
.L_x_35:
        /* <DEDUP_REMOVED lines=14> */
.L_x_38:
[----:B------:R-:W-:Y:S05]  /*25c0*/  BSYNC.RECONVERGENT B0 ;  /* 0x0000000000007941 */ /* 0x000fea0003800200 */
.L_x_37:
[----:B------:R-:W-:Y:S01]  /*25d0*/  UIADD3 UR22, UPT, UPT, UR4, -0x1, URZ ;  /* 0xffffffff04167890 */ /* 0x000fe2000fffe0ff */
[----:B------:R-:W-:Y:S03]  /*25e0*/  BSSY.RECONVERGENT B0, `(.L_x_39) ;  /* 0x0000017000007945 */ /* 0x000fe60003800200 */
[----:B------:R-:W-:-:S06]  /*25f0*/  UISETP.GE.U32.AND UP0, UPT, UR22, UR6, UPT ;  /* 0x000000061600728c */ /* 0x000fcc000bf06070 */
[----:B------:R-:W-:Y:S02]  /*2600*/  PLOP3.LUT P0, PT, PT, PT, UP0, 0x40, 0x4 ;  /* 0x000000000004781c */ /* 0x000fe40003f0e808 */
[----:B------:R-:W-:Y:S02]  /*2610*/  PLOP3.LUT P1, PT, PT, PT, UP0, 0x40, 0x4 ;  /* 0x000000000004781c */ /* 0x000fe40003f2e808 */
[----:B------:R-:W-:Y:S02]  /*2620*/  ISETP.LT.U32.AND P0, PT, R45, UR23, P0 ;  /* 0x000000172d007c0c */ /* 0x000fe40008701070 */
[----:B------:R-:W-:Y:S02]  /*2630*/  ISETP.LT.U32.AND P1, PT, R52, UR23, P1 ;  /* 0x0000001734007c0c */ /* 0x000fe40008f21070 */
[C---:B------:R-:W-:Y:S02]  /*2640*/  ISETP.GT.AND P0, PT, R36.reuse, 0x1, P0 ;  /* 0x000000012400780c */ /* 0x040fe40000704270 */
[----:B------:R-:W-:-:S04]  /*2650*/  ISETP.GT.AND P2, PT, R36, RZ, P1 ;  /* 0x000000ff2400720c */ /* 0x000fc80000f44270 */
[----:B------:R-:W-:-:S07]  /*2660*/  P2R R53, PR, RZ, 0x4 ;  /* 0x00000004ff357803 */ /* 0x000fce0000000000 */
        /* <DEDUP_REMOVED lines=14> */
.L_x_40:
[----:B------:R-:W-:Y:S05]  /*2750*/  BSYNC.RECONVERGENT B0 ;  /* 0x0000000000007941 */ /* 0x000fea0003800200 */
.L_x_39:
        /* <DEDUP_REMOVED lines=15> */
.L_x_42:
[----:B------:R-:W-:Y:S05]  /*2850*/  BSYNC.RECONVERGENT B0 ;  /* 0x0000000000007941 */ /* 0x000fea0003800200 */
.L_x_41:
[----:B------:R-:W-:Y:S01]  /*2860*/  PLOP3.LUT P1, PT, PT, PT, UP0, 0x40, 0x4 ;  /* 0x000000000004781c */ /* 0x000fe20003f2e808 */
[----:B------:R-:W-:Y:S03]  /*2870*/  BSSY.RECONVERGENT B0, `(.L_x_43) ;  /* 0x0000011000007945 */ /* 0x000fe60003800200 */
[----:B------:R-:W-:-:S04]  /*2880*/  ISETP.GT.AND P2, PT, R36, -0x1, P1 ;  /* 0xffffffff2400780c */ /* 0x000fc80000f44270 */
[----:B------:R-:W-:-:S09]  /*2890*/  P2R R54, PR, RZ, 0x4 ;  /* 0x00000004ff367803 */ /* 0x000fd20000000000 */
        /* <DEDUP_REMOVED lines=14> */
.L_x_44:
[----:B------:R-:W-:Y:S05]  /*2980*/  BSYNC.RECONVERGENT B0 ;  /* 0x0000000000007941 */ /* 0x000fea0003800200 */
.L_x_43:
[----:B------:R-:W-:Y:S01]  /*2990*/  PLOP3.LUT P1, PT, PT, PT, UP0, 0x40, 0x4 ;  /* 0x000000000004781c */ /* 0x000fe20003f2e808 */
[----:B------:R-:W-:Y:S03]  /*29a0*/  BSSY.RECONVERGENT B0, `(.L_x_45) ;  /* 0x0000012000007945 */ /* 0x000fe60003800200 */
[----:B------:R-:W-:-:S04]  /*29b0*/  ISETP.LT.U32.AND P1, PT, R37, UR23, P1 ;  /* 0x0000001725007c0c */ /* 0x000fc80008f21070 */
[----:B------:R-:W-:-:S04]  /*29c0*/  ISETP.GT.AND P2, PT, R36, -0x2, P1 ;  /* 0xfffffffe2400780c */ /* 0x000fc80000f44270 */
[----:B------:R-:W-:-:S09]  /*29d0*/  P2R R55, PR, RZ, 0x4 ;  /* 0x00000004ff377803 */ /* 0x000fd20000000000 */
[----:B------:R-:W-:Y:S05]  /*29e0*/  @!P2 BRA `(.L_x_46) ;  /* 0x000000000034a947 */ /* 0x000fea0003800000 */
[----:B------:R-:W0:Y:S01]  /*29f0*/  LDS.U8 R39, [R34+UR40+0x107] ;  /* 0x0001072822277984 */ /* 0x000e220008000000 */
[----:B------:R-:W-:-:S03]  /*2a00*/  UPRMT UR22, UR32, 0x8880, URZ ;  /* 0x0000888020167896 */ /* 0x000fc600080000ff */
        /* <DEDUP_REMOVED lines=11> */
.L_x_46:
[----:B------:R-:W-:Y:S05]  /*2ac0*/  BSYNC.RECONVERGENT B0 ;  /* 0x0000000000007941 */ /* 0x000fea0003800200 */
.L_x_45:
[----:B------:R-:W-:Y:S01]  /*2ad0*/  PLOP3.LUT P1, PT, PT, PT, UP0, 0x40, 0x4 ;  /* 0x000000000004781c */ /* 0x000fe20003f2e808 */
[----:B------:R-:W-:Y:S01]  /*2ae0*/  UISETP.GE.U32.AND UP0, UPT, UR4, UR6, UPT ;  /* 0x000000060400728c */ /* 0x000fe2000bf06070 */
[----:B------:R-:W-:Y:S02]  /*2af0*/  BSSY.RECONVERGENT B0, `(.L_x_47) ;  /* 0x0000012000007945 */ /* 0x000fe40003800200 */
[----:B------:R-:W-:-:S04]  /*2b00*/  ISETP.LT.U32.AND P1, PT, R35, UR23, P1 ;  /* 0x0000001723007c0c */ /* 0x000fc80008f21070 */
        /* <DEDUP_REMOVED lines=16> */
.L_x_48:
[----:B------:R-:W-:Y:S05]  /*2c10*/  BSYNC.RECONVERGENT B0 ;  /* 0x0000000000007941 */ /* 0x000fea0003800200 */
.L_x_47:
[----:B------:R-:W-:Y:S01]  /*2c20*/  PLOP3.LUT P1, PT, PT, PT, UP0, 0x40, 0x4 ;  /* 0x000000000004781c */ /* 0x000fe20003f2e808 */
[----:B------:R-:W-:Y:S03]  /*2c30*/  BSSY.RECONVERGENT B0, `(.L_x_49) ;  /* 0x0000012000007945 */ /* 0x000fe60003800200 */
[----:B------:R-:W-:-:S04]  /*2c40*/  ISETP.LT.U32.AND P1, PT, R45, UR23, P1 ;  /* 0x000000172d007c0c */ /* 0x000fc80008f21070 */
[----:B------:R-:W-:-:S04]  /*2c50*/  ISETP.GT.AND P2, PT, R36, 0x1, P1 ;  /* 0x000000012400780c */ /* 0x000fc80000f44270 */
        /* <DEDUP_REMOVED lines=15> */
.L_x_50:
[----:B------:R-:W-:Y:S05]  /*2d50*/  BSYNC.RECONVERGENT B0 ;  /* 0x0000000000007941 */ /* 0x000fea0003800200 */
.L_x_49:
[----:B------:R-:W-:Y:S01]  /*2d60*/  PLOP3.LUT P1, PT, PT, PT, UP0, 0x40, 0x4 ;  /* 0x000000000004781c */ /* 0x000fe20003f2e808 */
[----:B------:R-:W-:Y:S03]  /*2d70*/  BSSY.RECONVERGENT B0, `(.L_x_51) ;  /* 0x0000012000007945 */ /* 0x000fe60003800200 */
[----:B------:R-:W-:-:S04]  /*2d80*/  ISETP.LT.U32.AND P1, PT, R52, UR23, P1 ;  /* 0x0000001734007c0c */ /* 0x000fc80008f21070 */
[----:B------:R-:W-:-:S04]  /*2d90*/  ISETP.GT.AND P2, PT, R36, RZ, P1 ;  /* 0x000000ff2400720c */ /* 0x000fc80000f44270 */
        /* <DEDUP_REMOVED lines=15> */
.L_x_52:
[----:B------:R-:W-:Y:S05]  /*2e90*/  BSYNC.RECONVERGENT B0 ;  /* 0x0000000000007941 */ /* 0x000fea0003800200 */
.L_x_51:
[----:B------:R-:W-:Y:S01]  /*2ea0*/  PLOP3.LUT P1, PT, PT, PT, UP0, 0x40, 0x4 ;  /* 0x000000000004781c */ /* 0x000fe20003f2e808 */
[----:B------:R-:W-:Y:S03]  /*2eb0*/  BSSY.RECONVERGENT B0, `(.L_x_53) ;  /* 0x0000011000007945 */ /* 0x000fe60003800200 */
        /* <DEDUP_REMOVED lines=16> */
.L_x_54:
[----:B------:R-:W-:Y:S05]  /*2fc0*/  BSYNC.RECONVERGENT B0 ;  /* 0x0000000000007941 */ /* 0x000fea0003800200 */
.L_x_53:
[----:B------:R-:W-:Y:S01]  /*2fd0*/  PLOP3.LUT P1, PT, PT, PT, UP0, 0x40, 0x4 ;  /* 0x000000000004781c */ /* 0x000fe20003f2e808 */
[----:B------:R-:W-:Y:S03]  /*2fe0*/  BSSY.RECONVERGENT B0, `(.L_x_55) ;  /* 0x0000012000007945 */ /* 0x000fe60003800200 */
        /* <DEDUP_REMOVED lines=17> */
.L_x_56:
[----:B------:R-:W-:Y:S05]  /*3100*/  BSYNC.RECONVERGENT B0 ;  /* 0x0000000000007941 */ /* 0x000fea0003800200 */
.L_x_55:
[----:B------:R-:W-:Y:S01]  /*3110*/  PLOP3.LUT P1, PT, PT, PT, UP0, 0x40, 0x4 ;  /* 0x000000000004781c */ /* 0x000fe20003f2e808 */
[----:B------:R-:W-:Y:S01]  /*3120*/  UIADD3 UR4, UPT, UPT, UR4, 0x1, URZ ;  /* 0x0000000104047890 */ /* 0x000fe2000fffe0ff */
        /* <DEDUP_REMOVED lines=18> */
.L_x_58:
[----:B------:R-:W-:Y:S05]  /*3250*/  BSYNC.RECONVERGENT B0 ;  /* 0x0000000000007941 */ /* 0x000fea0003800200 */
.L_x_57:
[----:B------:R-:W-:Y:S01]  /*3260*/  UISETP.GE.U32.AND UP0, UPT, UR4, UR6, UPT ;  /* 0x000000060400728c */ /* 0x000fe2000bf06070 */
[----:B------:R-:W-:Y:S05]  /*3270*/  BSSY.RECONVERGENT B0, `(.L_x_59) ;  /* 0x0000013000007945 */ /* 0x000fea0003800200 */
[----:B------:R-:W-:Y:S01]  /*3280*/  PLOP3.LUT P1, PT, PT, PT, UP0, 0x80, 0x8 ;  /* 0x000000000008781c */ /* 0x000fe20003f2f008 */
[----:B------:R-:W-:-:S03]  /*3290*/  UISETP.GE.U32.AND UP0, UPT, UR4, UR6, UPT ;  /* 0x000000060400728c */ /* 0x000fc6000bf06070 */
[----:B------:R-:W-:-:S04]  /*32a0*/  ISETP.GE.U32.OR P1, PT, R45, UR23, P1 ;  /* 0x000000172d007c0c */ /* 0x000fc80008f26470 */
[----:B------:R-:W-:-:S13]  /*32b0*/  ISETP.LT.OR P1, PT, R36, 0x2, P1 ;  /* 0x000000022400780c */ /* 0x000fda0000f21670 */
[----:B------:R-:W-:Y:S05]  /*32c0*/  @P1 BRA `(.L_x_60) ;  /* 0x0000000000341947 */ /* 0x000fea0003800000 */
        /* <DEDUP_REMOVED lines=13> */
.L_x_60:
[----:B------:R-:W-:Y:S05]  /*33a0*/  BSYNC.RECONVERGENT B0 ;  /* 0x0000000000007941 */ /* 0x000fea0003800200 */
.L_x_59:
[----:B------:R-:W-:Y:S01]  /*33b0*/  PLOP3.LUT P1, PT, PT, PT, UP0, 0x80, 0x8 ;  /* 0x000000000008781c */ /* 0x000fe20003f2f008 */
[----:B------:R-:W-:Y:S03]  /*33c0*/  BSSY.RECONVERGENT B0, `(.L_x_61) ;  /* 0x0000012000007945 */ /* 0x000fe60003800200 */
[----:B------:R-:W-:-:S04]  /*33d0*/  ISETP.GE.U32.OR P1, PT, R52, UR23, P1 ;  /* 0x0000001734007c0c */ /* 0x000fc80008f26470 */
[----:B------:R-:W-:-:S04]  /*33e0*/  ISETP.LT.OR P2, PT, R36, 0x1, P1 ;  /* 0x000000012400780c */ /* 0x000fc80000f41670 */
[----:B------:R-:W-:-:S09]  /*33f0*/  P2R R46, PR, RZ, 0x4 ;  /* 0x00000004ff2e7803 */ /* 0x000fd20000000000 */
[----:B------:R-:W-:Y:S05]  /*3400*/  @P2 BRA `(.L_x_62) ;  /* 0x0000000000342947 */ /* 0x000fea0003800000 */
        /* <DEDUP_REMOVED lines=13> */
.L_x_62:
[----:B------:R-:W-:Y:S05]  /*34e0*/  BSYNC.RECONVERGENT B0 ;  /* 0x0000000000007941 */ /* 0x000fea0003800200 */
.L_x_61:
[----:B------:R-:W-:Y:S01]  /*34f0*/  PLOP3.LUT P1, PT, PT, PT, UP0, 0x80, 0x8 ;  /* 0x000000000008781c */ /* 0x000fe20003f2f008 */
[----:B------:R-:W-:Y:S03]  /*3500*/  BSSY.RECONVERGENT B0, `(.L_x_63) ;  /* 0x0000011000007945 */ /* 0x000fe60003800200 */
[----:B------:R-:W-:-:S04]  /*3510*/  ISETP.LT.OR P2, PT, R36, RZ, P1 ;  /* 0x000000ff2400720c */ /* 0x000fc80000f41670 */
[----:B------:R-:W-:-:S09]  /*3520*/  P2R R62, PR, RZ, 0x4 ;  /* 0x00000004ff3e7803 */ /* 0x000fd20000000000 */
        /* <DEDUP_REMOVED lines=14> */
.L_x_64:
[----:B------:R-:W-:Y:S05]  /*3610*/  BSYNC.RECONVERGENT B0 ;  /* 0x0000000000007941 */ /* 0x000fea0003800200 */
.L_x_63:
[----:B------:R-:W-:Y:S01]  /*3620*/  PLOP3.LUT P1, PT, PT, PT, UP0, 0x80, 0x8 ;  /* 0x000000000008781c */ /* 0x000fe20003f2f008 */
[----:B------:R-:W-:Y:S03]  /*3630*/  BSSY.RECONVERGENT B0, `(.L_x_65) ;  /* 0x0000012000007945 */ /* 0x000fe60003800200 */
[----:B------:R-:W-:-:S04]  /*3640*/  ISETP.GE.U32.OR P1, PT, R37, UR23, P1 ;  /* 0x0000001725007c0c */ /* 0x000fc80008f26470 */
[----:B------:R-:W-:-:S04]  /*3650*/  ISETP.LT.OR P2, PT, R36, -0x1, P1 ;  /* 0xffffffff2400780c */ /* 0x000fc80000f41670 */
        /* <DEDUP_REMOVED lines=15> */
.L_x_66:
[----:B------:R-:W-:Y:S05]  /*3750*/  BSYNC.RECONVERGENT B0 ;  /* 0x0000000000007941 */ /* 0x000fea0003800200 */
.L_x_65:
[----:B------:R-:W-:Y:S01]  /*3760*/  PLOP3.LUT P1, PT, PT, PT, UP0, 0x80, 0x8 ;  /* 0x000000000008781c */ /* 0x000fe20003f2f008 */
[----:B------:R-:W-:Y:S01]  /*3770*/  UISETP.GE.U32.AND UP1, UPT, UR42, UR6, UPT ;  /* 0x000000062a00728c */ /* 0x000fe2000bf26070 */
[----:B------:R-:W-:Y:S02]  /*3780*/  BSSY.RECONVERGENT B0, `(.L_x_67) ;  /* 0x0000012000007945 */ /* 0x000fe40003800200 */
        /* <DEDUP_REMOVED lines=17> */
.L_x_68:
[----:B------:R-:W-:Y:S05]  /*38a0*/  BSYNC.RECONVERGENT B0 ;  /* 0x0000000000007941 */ /* 0x000fea0003800200 */
.L_x_67:
[----:B------:R-:W-:Y:S01]  /*38b0*/  PLOP3.LUT P1, PT, PT, PT, UP1, 0x40, 0x4 ;  /* 0x000000000004781c */ /* 0x000fe20003f2e818 */
[----:B------:R-:W-:Y:S03]  /*38c0*/  BSSY.RECONVERGENT B0, `(.L_x_69) ;  /* 0x0000011000007945 */ /* 0x000fe60003800200 */
[----:B------:R-:W-:-:S04]  /*38d0*/  ISETP.LT.U32.AND P1, PT, R45, UR23, P1 ;  /* 0x000000172d007c0c */ /* 0x000fc80008f21070 */
[----:B------:R-:W-:-:S13]  /*38e0*/  ISETP.GT.AND P1, PT, R36, 0x1, P1 ;  /* 0x000000012400780c */ /* 0x000fda0000f24270 */
        /* <DEDUP_REMOVED lines=14> */
.L_x_70:
[----:B------:R-:W-:Y:S05]  /*39d0*/  BSYNC.RECONVERGENT B0 ;  /* 0x0000000000007941 */ /* 0x000fea0003800200 */
.L_x_69:
[----:B------:R-:W-:Y:S01]  /*39e0*/  PLOP3.LUT P2, PT, PT, PT, UP1, 0x40, 0x4 ;  /* 0x000000000004781c */ /* 0x000fe20003f4e818 */
[----:B------:R-:W-:Y:S03]  /*39f0*/  BSSY.RECONVERGENT B0, `(.L_x_71) ;  /* 0x0000011000007945 */ /* 0x000fe60003800200 */
[----:B------:R-:W-:-:S04]  /*3a00*/  ISETP.LT.U32.AND P2, PT, R52, UR23, P2 ;  /* 0x0000001734007c0c */ /* 0x000fc80009741070 */
[----:B------:R-:W-:-:S13]  /*3a10*/  ISETP.GT.AND P2, PT, R36, RZ, P2 ;  /* 0x000000ff2400720c */ /* 0x000fda0001744270 */
        /* <DEDUP_REMOVED lines=14> */
.L_x_72:
[----:B------:R-:W-:Y:S05]  /*3b00*/  BSYNC.RECONVERGENT B0 ;  /* 0x0000000000007941 */ /* 0x000fea0003800200 */
.L_x_71:
[----:B------:R-:W-:Y:S01]  /*3b10*/  PLOP3.LUT P3, PT, PT, PT, UP1, 0x40, 0x4 ;  /* 0x000000000004781c */ /* 0x000fe20003f6e818 */
[----:B------:R-:W-:Y:S03]  /*3b20*/  BSSY.RECONVERGENT B0, `(.L_x_73) ;  /* 0x0000010000007945 */ /* 0x000fe60003800200 */
[----:B------:R-:W-:-:S13]  /*3b30*/  ISETP.GT.AND P3, PT, R36, -0x1, P3 ;  /* 0xffffffff2400780c */ /* 0x000fda0001f64270 */
        /* <DEDUP_REMOVED lines=14> */
.L_x_74:
[----:B------:R-:W-:Y:S05]  /*3c20*/  BSYNC.RECONVERGENT B0 ;  /* 0x0000000000007941 */ /* 0x000fea0003800200 */
.L_x_73:
[----:B------:R-:W-:Y:S01]  /*3c30*/  PLOP3.LUT P4, PT, PT, PT, UP1, 0x40, 0x4 ;  /* 0x000000000004781c */ /* 0x000fe20003f8e818 */
[----:B------:R-:W-:Y:S03]  /*3c40*/  BSSY.RECONVERGENT B0, `(.L_x_75) ;  /* 0x0000011000007945 */ /* 0x000fe60003800200 */
[----:B------:R-:W-:-:S04]  /*3c50*/  ISETP.LT.U32.AND P4, PT, R37, UR23, P4 ;  /* 0x0000001725007c0c */ /* 0x000fc8000a781070 */
        /* <DEDUP_REMOVED lines=15> */
.L_x_76:
[----:B------:R-:W-:Y:S05]  /*3d50*/  BSYNC.RECONVERGENT B0 ;  /* 0x0000000000007941 */ /* 0x000fea0003800200 */
.L_x_75:
[----:B------:R-:W-:Y:S01]  /*3d60*/  PLOP3.LUT P5, PT, PT, PT, UP1, 0x40, 0x4 ;  /* 0x000000000004781c */ /* 0x000fe20003fae818 */
[----:B------:R-:W-:Y:S01]  /*3d70*/  BSSY.RECONVERGENT B0, `(.L_x_77) ;  /* 0x0000014000007945 */ /* 0x000fe20003800200 */
[----:B------:R-:W-:Y:S02]  /*3d80*/  HFMA2 R43, -RZ, RZ, 0, 0 ;  /* 0x00000000ff2b7431 */ /* 0x000fe400000001ff */
[----:B------:R-:W-:Y:S01]  /*3d90*/  IMAD.MOV.U32 R39, RZ, RZ, RZ ;  /* 0x000000ffff277224 */ /* 0x000fe200078e00ff */
[----:B------:R-:W-:Y:S01]  /*3da0*/  ISETP.LT.U32.AND P5, PT, R35, UR23, P5 ;  /* 0x0000001723007c0c */ /* 0x000fe2000afa1070 */
[----:B------:R-:W-:-:S03]  /*3db0*/  IMAD.MOV.U32 R41, RZ, RZ, RZ ;  /* 0x000000ffff297224 */ /* 0x000fc600078e00ff */
[----:B------:R-:W-:-:S13]  /*3dc0*/  ISETP.GT.AND P5, PT, R36, -0x3, P5 ;  /* 0xfffffffd2400780c */ /* 0x000fda0002fa4270 */
        /* <DEDUP_REMOVED lines=14> */
.L_x_78:
[----:B------:R-:W-:Y:S05]  /*3eb0*/  BSYNC.RECONVERGENT B0 ;  /* 0x0000000000007941 */ /* 0x000fea0003800200 */
.L_x_77:
[----:B------:R-:W-:Y:S01]  /*3ec0*/  ISETP.NE.AND P6, PT, R48, RZ, PT ;  /* 0x000000ff3000720c */ /* 0x000fe20003fc5270 */
[----:B------:R-:W-:-:S12]  /*3ed0*/  BSSY.RECONVERGENT B0, `(.L_x_79) ;  /* 0x000000c000007945 */ /* 0x000fd80003800200 */
[----:B------:R-:W-:Y:S05]  /*3ee0*/  @!P6 BRA `(.L_x_80) ;  /* 0x000000000028e947 */ /* 0x000fea0003800000 */
[----:B------:R-:W0:Y:S01]  /*3ef0*/  LDS.U8 R39, [R34+UR40] ;  /* 0x0000002822277984 */ /* 0x000e220008000000 */
[----:B------:R-:W0:Y:S03]  /*3f00*/  LDCU.S8 UR22, c[0x3][0x19] ;  /* 0x00c00320ff1677ac */ /* 0x000e260008000200 */
        /* <DEDUP_REMOVED lines=8> */
.L_x_80:
[----:B------:R-:W-:Y:S05]  /*3f90*/  BSYNC.RECONVERGENT B0 ;  /* 0x0000000000007941 */ /* 0x000fea0003800200 */
.L_x_79:
[----:B------:R-:W-:Y:S01]  /*3fa0*/  ISETP.NE.AND P6, PT, R49, RZ, PT ;  /* 0x000000ff3100720c */ /* 0x000fe20003fc5270 */
[----:B------:R-:W-:-:S12]  /*3fb0*/  BSSY.RECONVERGENT B0, `(.L_x_81) ;  /* 0x000000f000007945 */ /* 0x000fd80003800200 */
        /* <DEDUP_REMOVED lines=14> */
.L_x_82:
[----:B------:R-:W-:Y:S05]  /*40a0*/  BSYNC.RECONVERGENT B0 ;  /* 0x0000000000007941 */ /* 0x000fea0003800200 */
.L_x_81:
        /* <DEDUP_REMOVED lines=16> */
.L_x_84:
[----:B------:R-:W-:Y:S05]  /*41b0*/  BSYNC.RECONVERGENT B0 ;  /* 0x0000000000007941 */ /* 0x000fea0003800200 */
.L_x_83:
[----:B------:R-:W-:Y:S01]  /*41c0*/  ISETP.NE.AND P6, PT, R51, RZ, PT ;  /* 0x000000ff3300720c */ /* 0x000fe20003fc5270 */
[----:B------:R-:W-:-:S12]  /*41d0*/  BSSY.RECONVERGENT B0, `(.L_x_85) ;  /* 0x000000f000007945 */ /* 0x000fd80003800200 */
        /* <DEDUP_REMOVED lines=14> */
.L_x_86:
[----:B------:R-:W-:Y:S05]  /*42c0*/  BSYNC.RECONVERGENT B0 ;  /* 0x0000000000007941 */ /* 0x000fea0003800200 */
.L_x_85:
        /* <DEDUP_REMOVED lines=16> */
.L_x_88:
[----:B------:R-:W-:Y:S05]  /*43d0*/  BSYNC.RECONVERGENT B0 ;  /* 0x0000000000007941 */ /* 0x000fea0003800200 */
.L_x_87:
        /* <DEDUP_REMOVED lines=15> */
.L_x_90:
[----:B------:R-:W-:Y:S05]  /*44d0*/  BSYNC.RECONVERGENT B0 ;  /* 0x0000000000007941 */ /* 0x000fea0003800200 */
.L_x_89:
        /* <DEDUP_REMOVED lines=16> */
.L_x_92:
[----:B------:R-:W-:Y:S05]  /*45e0*/  BSYNC.RECONVERGENT B0 ;  /* 0x0000000000007941 */ /* 0x000fea0003800200 */
.L_x_91:
        /* <DEDUP_REMOVED lines=16> */
.L_x_94:
[----:B------:R-:W-:Y:S05]  /*46f0*/  BSYNC.RECONVERGENT B0 ;  /* 0x0000000000007941 */ /* 0x000fea0003800200 */
.L_x_93:
[----:B------:R-:W-:Y:S01]  /*4700*/  ISETP.NE.AND P0, PT, R55, RZ, PT ;  /* 0x000000ff3700720c */ /* 0x000fe20003f05270 */
[----:B------:R-:W-:-:S12]  /*4710*/  BSSY.RECONVERGENT B0, `(.L_x_95) ;  /* 0x000000e000007945 */ /* 0x000fd80003800200 */
        /* <DEDUP_REMOVED lines=13> */
.L_x_96:
[----:B------:R-:W-:Y:S05]  /*47f0*/  BSYNC.RECONVERGENT B0 ;  /* 0x0000000000007941 */ /* 0x000fea0003800200 */
.L_x_95:
        /* <DEDUP_REMOVED lines=15> */
.L_x_98:
[----:B------:R-:W-:Y:S05]  /*48f0*/  BSYNC.RECONVERGENT B0 ;  /* 0x0000000000007941 */ /* 0x000fea0003800200 */
.L_x_97:
        /* <DEDUP_REMOVED lines=15> */
.L_x_100:
[----:B------:R-:W-:Y:S05]  /*49f0*/  BSYNC.RECONVERGENT B0 ;  /* 0x0000000000007941 */ /* 0x000fea0003800200 */
.L_x_99:
        /* <DEDUP_REMOVED lines=15> */
.L_x_102:
[----:B------:R-:W-:Y:S05]  /*4af0*/  BSYNC.RECONVERGENT B0 ;  /* 0x0000000000007941 */ /* 0x000fea0003800200 */
.L_x_101:
        /* <DEDUP_REMOVED lines=15> */
.L_x_104:
[----:B------:R-:W-:Y:S05]  /*4bf0*/  BSYNC.RECONVERGENT B0 ;  /* 0x0000000000007941 */ /* 0x000fea0003800200 */
.L_x_103:
        /* <DEDUP_REMOVED lines=15> */
.L_x_106:
[----:B------:R-:W-:Y:S05]  /*4cf0*/  BSYNC.RECONVERGENT B0 ;  /* 0x0000000000007941 */ /* 0x000fea0003800200 */
.L_x_105:
        /* <DEDUP_REMOVED lines=15> */
.L_x_108:
[----:B------:R-:W-:Y:S05]  /*4df0*/  BSYNC.RECONVERGENT B0 ;  /* 0x0000000000007941 */ /* 0x000fea0003800200 */
.L_x_107:
[----:B------:R-:W-:Y:S01]  /*4e00*/  PLOP3.LUT P0, PT, PT, PT, UP0, 0x80, 0x8 ;  /* 0x000000000008781c */ /* 0x000fe20003f0f008 */
[----:B------:R-:W-:Y:S03]  /*4e10*/  BSSY.RECONVERGENT B0, `(.L_x_109) ;  /* 0x0000010000007945 */ /* 0x000fe60003800200 */
[----:B------:R-:W-:-:S04]  /*4e20*/  ISETP.GE.U32.OR P0, PT, R45, UR23, P0 ;  /* 0x000000172d007c0c */ /* 0x000fc80008706470 */
[----:B------:R-:W-:-:S13]  /*4e30*/  ISETP.LT.OR P0, PT, R36, 0x2, P0 ;  /* 0x000000022400780c */ /* 0x000fda0000701670 */
[----:B------:R-:W-:Y:S05]  /*4e40*/  @P0 BRA `(.L_x_110) ;  /* 0x0000000000300947 */ /* 0x000fea0003800000 */
        /* <DEDUP_REMOVED lines=12> */
.L_x_110:
[----:B------:R-:W-:Y:S05]  /*4f10*/  BSYNC.RECONVERGENT B0 ;  /* 0x0000000000007941 */ /* 0x000fea0003800200 */
.L_x_109:
[----:B------:R-:W-:Y:S01]  /*4f20*/  ISETP.NE.AND P0, PT, R46, RZ, PT ;  /* 0x000000ff2e00720c */ /* 0x000fe20003f05270 */
[----:B------:R-:W-:-:S12]  /*4f30*/  BSSY.RECONVERGENT B0, `(.L_x_111) ;  /* 0x000000e000007945 */ /* 0x000fd80003800200 */
        /* <DEDUP_REMOVED lines=13> */
.L_x_112:
[----:B------:R-:W-:Y:S05]  /*5010*/  BSYNC.RECONVERGENT B0 ;  /* 0x0000000000007941 */ /* 0x000fea0003800200 */
.L_x_111:
        /* <DEDUP_REMOVED lines=15> */
.L_x_114:
[----:B------:R-:W-:Y:S05]  /*5110*/  BSYNC.RECONVERGENT B0 ;  /* 0x0000000000007941 */ /* 0x000fea0003800200 */
.L_x_113:
[----:B------:R-:W-:Y:S01]  /*5120*/  ISETP.NE.AND P0, PT, R63, RZ, PT ;  /* 0x000000ff3f00720c */ /* 0x000fe20003f05270 */
[----:B------:R-:W-:-:S12]  /*5130*/  BSSY.RECONVERGENT B0, `(.L_x_115) ;  /* 0x000000f000007945 */ /* 0x000fd80003800200 */
        /* <DEDUP_REMOVED lines=14> */
.L_x_116:
[----:B------:R-:W-:Y:S05]  /*5220*/  BSYNC.RECONVERGENT B0 ;  /* 0x0000000000007941 */ /* 0x000fea0003800200 */
.L_x_115:
        /* <DEDUP_REMOVED lines=15> */
.L_x_118:
[----:B------:R-:W-:Y:S05]  /*5320*/  BSYNC.RECONVERGENT B0 ;  /* 0x0000000000007941 */ /* 0x000fea0003800200 */
.L_x_117:
        /* <DEDUP_REMOVED lines=15> */
.L_x_120:
[----:B------:R-:W-:Y:S05]  /*5420*/  BSYNC.RECONVERGENT B0 ;  /* 0x0000000000007941 */ /* 0x000fea0003800200 */
.L_x_119:
        /* <DEDUP_REMOVED lines=15> */
.L_x_122:
[----:B------:R-:W-:Y:S05]  /*5520*/  BSYNC.RECONVERGENT B0 ;  /* 0x0000000000007941 */ /* 0x000fea0003800200 */
.L_x_121:
        /* <DEDUP_REMOVED lines=15> */
.L_x_124:
[----:B------:R-:W-:Y:S05]  /*5620*/  BSYNC.RECONVERGENT B0 ;  /* 0x0000000000007941 */ /* 0x000fea0003800200 */
.L_x_123:
[----:B------:R-:W-:Y:S04]  /*5630*/  BSSY.RECONVERGENT B0, `(.L_x_125) ;  /* 0x000000f000007945 */ /* 0x000fe80003800200 */
        /* <DEDUP_REMOVED lines=14> */
.L_x_126:
[----:B------:R-:W-:Y:S05]  /*5720*/  BSYNC.RECONVERGENT B0 ;  /* 0x0000000000007941 */ /* 0x000fea0003800200 */
.L_x_125:
        /* <DEDUP_REMOVED lines=15> */
.L_x_128:
[----:B------:R-:W-:Y:S05]  /*5820*/  BSYNC.RECONVERGENT B0 ;  /* 0x0000000000007941 */ /* 0x000fea0003800200 */
.L_x_127:
[----:B------:R-:W-:Y:S01]  /*5830*/  FFMA R0, R0, R0, RZ ;  /* 0x0000000000007223 */ /* 0x000fe200000000ff */
[----:B------:R-:W-:Y:S01]  /*5840*/  FFMA R2, R2, R2, RZ ;  /* 0x0000000202027223 */ /* 0x000fe200000000ff */
[----:B------:R-:W-:Y:S02]  /*5850*/  BSSY.RECONVERGENT B0, `(.L_x_129) ;  /* 0x0000011000007945 */ /* 0x000fe40003800200 */
[----:B------:R-:W-:Y:S01]  /*5860*/  FFMA R39, R39, R39, R0 ;  /* 0x0000002727277223 */ /* 0x000fe20000000000 */
[----:B------:R-:W-:-:S03]  /*5870*/  FFMA R47, R41, R41, R2 ;  /* 0x00000029292f7223 */ /* 0x000fc60000000002 */
[----:B------:R-:W-:Y:S01]  /*5880*/  VIADD R0, R39, 0xf3000000 ;  /* 0xf300000027007836 */ /* 0x000fe20000000000 */
[----:B------:R0:W1:Y:S04]  /*5890*/  MUFU.RSQ R46, R39 ;  /* 0x00000027002e7308 */ /* 0x0000680000001400 */
[----:B------:R-:W-:Y:S01]  /*58a0*/  ISETP.GT.U32.AND P0, PT, R0, 0x727fffff, PT ;  /* 0x727fffff0000780c */ /* 0x000fe20003f04070 */
[----:B------:R-:W-:-:S04]  /*58b0*/  FFMA R0, R3, R3, RZ ;  /* 0x0000000303007223 */ /* 0x000fc800000000ff */
[----:B------:R-:W-:-:S08]  /*58c0*/  FFMA R43, R43, R43, R0 ;  /* 0x0000002b2b2b7223 */ /* 0x000fd00000000000 */
[----:B01----:R-:W-:Y:S05]  /*58d0*/  @!P0 BRA `(.L_x_130) ;  /* 0x0000000000108947 */ /* 0x003fea0003800000 */
[----:B------:R-:W-:Y:S01]  /*58e0*/  IMAD.MOV.U32 R0, RZ, RZ, R39 ;  /* 0x000000ffff007224 */ /* 0x000fe200078e0027 */
[----:B------:R-:W-:-:S07]  /*58f0*/  MOV R45, 0x5910 ;  /* 0x00005910002d7802 */ /* 0x000fce0000000f00 */
[----:B------:R-:W-:Y:S05]  /*5900*/  CALL.REL.NOINC `($__internal_0_$__cuda_sm20_sqrt_rn_f32_slowpath) ;  /* 0x0000000000fc7944 */ /* 0x000fea0003c00000 */
[----:B------:R-:W-:Y:S05]  /*5910*/  BRA `(.L_x_131) ;  /* 0x0000000000107947 */ /* 0x000fea0003800000 */
.L_x_130:
[----:B------:R-:W-:Y:S01]  /*5920*/  FMUL.FTZ R0, R39, R46 ;  /* 0x0000002e27007220 */ /* 0x000fe20000410000 */
[----:B------:R-:W-:-:S03]  /*5930*/  FMUL.FTZ R2, R46, 0.5 ;  /* 0x3f0000002e027820 */ /* 0x000fc60000410000 */
[----:B------:R-:W-:-:S04]  /*5940*/  FFMA R3, -R0, R0, R39 ;  /* 0x0000000000037223 */ /* 0x000fc80000000127 */
[----:B------:R-:W-:-:S07]  /*5950*/  FFMA R0, R3, R2, R0 ;  /* 0x0000000203007223 */ /* 0x000fce0000000000 */
.L_x_131:
[----:B------:R-:W-:Y:S05]  /*5960*/  BSYNC.RECONVERGENT B0 ;  /* 0x0000000000007941 */ /* 0x000fea0003800200 */
.L_x_129:
[----:B------:R-:W-:Y:S01]  /*5970*/  IADD3 R3, PT, PT, R47, -0xd000000, RZ ;  /* 0xf30000002f037810 */ /* 0x000fe20007ffe0ff */
[----:B------:R0:W1:Y:S01]  /*5980*/  MUFU.RSQ R2, R47 ;  /* 0x0000002f00027308 */ /* 0x0000620000001400 */
[----:B------:R-:W-:Y:S01]  /*5990*/  BSSY.RECONVERGENT B0, `(.L_x_132) ;  /* 0x000000c000007945 */ /* 0x000fe20003800200 */
[----:B------:R-:W-:Y:S01]  /*59a0*/  FMUL R48, R0, 0.125 ;  /* 0x3e00000000307820 */ /* 0x000fe20000400000 */
[----:B------:R-:W-:-:S13]  /*59b0*/  ISETP.GT.U32.AND P0, PT, R3, 0x727fffff, PT ;  /* 0x727fffff0300780c */ /* 0x000fda0003f04070 */
[----:B0-----:R-:W-:Y:S05]  /*59c0*/  @!P0 BRA `(.L_x_133) ;  /* 0x0000000000108947 */ /* 0x001fea0003800000 */
[----:B------:R-:W-:Y:S01]  /*59d0*/  IMAD.MOV.U32 R0, RZ, RZ, R47 ;  /* 0x000000ffff007224 */ /* 0x000fe200078e002f */
[----:B------:R-:W-:-:S07]  /*59e0*/  MOV R45, 0x5a00 ;  /* 0x00005a00002d7802 */ /* 0x000fce0000000f00 */
[----:B-1----:R-:W-:Y:S05]  /*59f0*/  CALL.REL.NOINC `($__internal_0_$__cuda_sm20_sqrt_rn_f32_slowpath) ;  /* 0x0000000000c07944 */ /* 0x002fea0003c00000 */
[----:B------:R-:W-:Y:S05]  /*5a00*/  BRA `(.L_x_134) ;  /* 0x0000000000107947 */ /* 0x000fea0003800000 */
.L_x_133:
[----:B-1----:R-:W-:Y:S01]  /*5a10*/  FMUL.FTZ R0, R47, R2 ;  /* 0x000000022f007220 */ /* 0x002fe20000410000 */
[----:B------:R-:W-:-:S03]  /*5a20*/  FMUL.FTZ R2, R2, 0.5 ;  /* 0x3f00000002027820 */ /* 0x000fc60000410000 */
[----:B------:R-:W-:-:S04]  /*5a30*/  FFMA R3, -R0, R0, R47 ;  /* 0x0000000000037223 */ /* 0x000fc8000000012f */
[----:B------:R-:W-:-:S07]  /*5a40*/  FFMA R0, R3, R2, R0 ;  /* 0x0000000203007223 */ /* 0x000fce0000000000 */
.L_x_134:
[----:B------:R-:W-:Y:S05]  /*5a50*/  BSYNC.RECONVERGENT B0 ;  /* 0x0000000000007941 */ /* 0x000fea0003800200 */
.L_x_132:
        /* <DEDUP_REMOVED lines=10> */
.L_x_136:
[----:B-1----:R-:W-:Y:S01]  /*5b00*/  FMUL.FTZ R0, R43, R2 ;  /* 0x000000022b007220 */ /* 0x002fe20000410000 */
[----:B------:R-:W-:-:S03]  /*5b10*/  FMUL.FTZ R2, R2, 0.5 ;  /* 0x3f00000002027820 */ /* 0x000fc60000410000 */
[----:B------:R-:W-:-:S04]  /*5b20*/  FFMA R43, -R0, R0, R43 ;  /* 0x00000000002b7223 */ /* 0x000fc8000000012b */
[----:B------:R-:W-:-:S07]  /*5b30*/  FFMA R0, R43, R2, R0 ;  /* 0x000000022b007223 */ /* 0x000fce0000000000 */
.L_x_137:
[----:B------:R-:W-:Y:S05]  /*5b40*/  BSYNC.RECONVERGENT B0 ;  /* 0x0000000000007941 */ /* 0x000fea0003800200 */
.L_x_135:
[----:B------:R-:W0:Y:S01]  /*5b50*/  LDC.64 R50, c[0x0][0x390] ;  /* 0x0000e400ff327b82 */ /* 0x000e220000000a00 */
[----:B------:R-:W-:Y:S01]  /*5b60*/  FMUL R0, R0, 0.125 ;  /* 0x3e00000000007820 */ /* 0x000fe20000400000 */
[----:B------:R-:W-:Y:S01]  /*5b70*/  FMNMX.NAN R39, R48, 255, PT ;  /* 0x437f000030277809 */ /* 0x000fe20003820000 */
[C---:B------:R-:W-:Y:S01]  /*5b80*/  VIADD R46, R40.reuse, 0xffffffff ;  /* 0xffffffff282e7836 */ /* 0x040fe20000000000 */
[----:B------:R-:W-:Y:S02]  /*5b90*/  FMNMX.NAN R41, R47, 255, PT ;  /* 0x437f00002f297809 */ /* 0x000fe40003820000 */
[----:B------:R-:W-:Y:S02]  /*5ba0*/  IADD3 R2, P0, PT, R40, UR28, RZ ;  /* 0x0000001c28027c10 */ /* 0x000fe4000ff1e0ff */
[----:B------:R-:W-:Y:S01]  /*5bb0*/  FMNMX.NAN R0, R0, 255, PT ;  /* 0x437f000000007809 */ /* 0x000fe20003820000 */
[----:B------:R-:W1:Y:S01]  /*5bc0*/  F2I.U32.TRUNC.NTZ R39, R39 ;  /* 0x0000002700277305 */ /* 0x000e62000020f000 */
[----:B------:R-:W-:-:S02]  /*5bd0*/  IADD3.X R3, PT, PT, RZ, UR29, RZ, P0, !PT ;  /* 0x0000001dff037c10 */ /* 0x000fc400087fe4ff */
[----:B------:R-:W-:Y:S02]  /*5be0*/  IADD3 R46, P0, PT, R46, UR28, RZ ;  /* 0x0000001c2e2e7c10 */ /* 0x000fe4000ff1e0ff */
[----:B------:R-:W-:-:S03]  /*5bf0*/  IADD3 R48, PT, PT, R40, -0x2, RZ ;  /* 0xfffffffe28307810 */ /* 0x000fc60007ffe0ff */
[----:B------:R-:W2:Y:S01]  /*5c00*/  F2I.U32.TRUNC.NTZ R41, R41 ;  /* 0x0000002900297305 */ /* 0x000ea2000020f000 */
[----:B------:R-:W-:Y:S01]  /*5c10*/  IMAD.X R47, RZ, RZ, UR29, P0 ;  /* 0x0000001dff2f7e24 */ /* 0x000fe200080e06ff */
[----:B------:R-:W-:-:S04]  /*5c20*/  IADD3 R48, P1, PT, R48, UR28, RZ ;  /* 0x0000001c30307c10 */ /* 0x000fc8000ff3e0ff */
[----:B------:R-:W-:Y:S01]  /*5c30*/  IADD3.X R49, PT, PT, RZ, UR29, RZ, P1, !PT ;  /* 0x0000001dff317c10 */ /* 0x000fe20008ffe4ff */
[----:B-1----:R1:W-:Y:S01]  /*5c40*/  STG.E.U8 desc[UR24][R2.64], R39 ;  /* 0x0000002702007986 */ /* 0x0023e2000c101118 */
[----:B------:R-:W3:Y:S01]  /*5c50*/  F2I.U32.TRUNC.NTZ R43, R0 ;  /* 0x00000000002b7305 */ /* 0x000ee2000020f000 */
[----:B0-----:R-:W-:Y:S01]  /*5c60*/  ISETP.NE.AND P0, PT, R50, UR4, PT ;  /* 0x0000000432007c0c */ /* 0x001fe2000bf05270 */
[C---:B------:R-:W-:Y:S02]  /*5c70*/  IMAD R42, R51.reuse, UR30, R42 ;  /* 0x0000001e332a7c24 */ /* 0x040fe4000f8e022a */
[C---:B------:R-:W-:Y:S02]  /*5c80*/  IMAD R44, R51.reuse, UR30, R44 ;  /* 0x0000001e332c7c24 */ /* 0x040fe4000f8e022c */
[C---:B------:R-:W-:Y:S01]  /*5c90*/  IMAD R38, R51.reuse, UR30, R38 ;  /* 0x0000001e33267c24 */ /* 0x040fe2000f8e0226 */
[----:B--2---:R1:W-:Y:S01]  /*5ca0*/  STG.E.U8 desc[UR24][R46.64], R41 ;  /* 0x000000292e007986 */ /* 0x0043e2000c101118 */
[----:B------:R-:W-:-:S03]  /*5cb0*/  IMAD R40, R51, UR30, R40 ;  /* 0x0000001e33287c24 */ /* 0x000fc6000f8e0228 */
[----:B---3--:R1:W-:Y:S01]  /*5cc0*/  STG.E.U8 desc[UR24][R48.64], R43 ;  /* 0x0000002b30007986 */ /* 0x0083e2000c101118 */
[----:B------:R-:W-:Y:S06]  /*5cd0*/  BAR.SYNC.DEFER_BLOCKING 0x0 ;  /* 0x0000000000007b1d */ /* 0x000fec0000010000 */
[----:B------:R-:W-:Y:S05]  /*5ce0*/  @P0 BRA `(.L_x_138) ;  /* 0xffffffa800ac0947 */ /* 0x000fea000383ffff */
[----:B------:R-:W-:Y:S05]  /*5cf0*/  EXIT ;  /* 0x000000000000794d */ /* 0x000fea0003800000 */
        .weak           $__internal_0_$__cuda_sm20_sqrt_rn_f32_slowpath
        .type           $__internal_0_$__cuda_sm20_sqrt_rn_f32_slowpath,@function
        .size           $__internal_0_$__cuda_sm20_sqrt_rn_f32_slowpath,(.L_x_141 - $__internal_0_$__cuda_sm20_sqrt_rn_f32_slowpath)
$__internal_0_$__cuda_sm20_sqrt_rn_f32_slowpath:
[----:B------:R-:W-:-:S13]  /*5d00*/  LOP3.LUT P0, RZ, R0, 0x7fffffff, RZ, 0xc0, !PT ;  /* 0x7fffffff00ff7812 */ /* 0x000fda000780c0ff */
[----:B------:R-:W-:Y:S01]  /*5d10*/  @!P0 IMAD.MOV.U32 R2, RZ, RZ, R0 ;  /* 0x000000ffff028224 */ /* 0x000fe200078e0000 */
[----:B------:R-:W-:Y:S06]  /*5d20*/  @!P0 BRA `(.L_x_139) ;  /* 0x0000000000408947 */ /* 0x000fec0003800000 */
[----:B------:R-:W-:-:S13]  /*5d30*/  FSETP.GEU.FTZ.AND P0, PT, R0, RZ, PT ;  /* 0x000000ff0000720b */ /* 0x000fda0003f1e000 */
[----:B------:R-:W-:Y:S01]  /*5d40*/  @!P0 MOV R2, 0x7fffffff ;  /* 0x7fffffff00028802 */ /* 0x000fe20000000f00 */
[----:B------:R-:W-:Y:S06]  /*5d50*/  @!P0 BRA `(.L_x_139) ;  /* 0x0000000000348947 */ /* 0x000fec0003800000 */
[----:B------:R-:W-:-:S13]  /*5d60*/  FSETP.GTU.FTZ.AND P0, PT, |R0|, +INF , PT ;  /* 0x7f8000000000780b */ /* 0x000fda0003f1c200 */
[----:B------:R-:W-:Y:S01]  /*5d70*/  @P0 FADD.FTZ R2, R0, 1 ;  /* 0x3f80000000020421 */ /* 0x000fe20000010000 */
[----:B------:R-:W-:Y:S06]  /*5d80*/  @P0 BRA `(.L_x_139) ;  /* 0x0000000000280947 */ /* 0x000fec0003800000 */
[----:B------:R-:W-:-:S13]  /*5d90*/  FSETP.NEU.FTZ.AND P0, PT, |R0|, +INF , PT ;  /* 0x7f8000000000780b */ /* 0x000fda0003f1d200 */
[----:B------:R-:W-:-:S04]  /*5da0*/  @P0 FFMA R3, R0, 1.84467440737095516160e+19, RZ ;  /* 0x5f80000000030823 */ /* 0x000fc800000000ff */
[----:B------:R-:W0:Y:S02]  /*5db0*/  @P0 MUFU.RSQ R2, R3 ;  /* 0x0000000300020308 */ /* 0x000e240000001400 */
[----:B0-----:R-:W-:Y:S01]  /*5dc0*/  @P0 FMUL.FTZ R46, R3, R2 ;  /* 0x00000002032e0220 */ /* 0x001fe20000410000 */
[----:B------:R-:W-:Y:S01]  /*5dd0*/  @P0 FMUL.FTZ R41, R2, 0.5 ;  /* 0x3f00000002290820 */ /* 0x000fe20000410000 */
[----:B------:R-:W-:Y:S02]  /*5de0*/  @!P0 IMAD.MOV.U32 R2, RZ, RZ, R0 ;  /* 0x000000ffff028224 */ /* 0x000fe400078e0000 */
[----:B------:R-:W-:-:S04]  /*5df0*/  @P0 FADD.FTZ R39, -R46, -RZ ;  /* 0x800000ff2e270221 */ /* 0x000fc80000010100 */
[----:B------:R-:W-:-:S04]  /*5e00*/  @P0 FFMA R39, R46, R39, R3 ;  /* 0x000000272e270223 */ /* 0x000fc80000000003 */
[----:B------:R-:W-:-:S04]  /*5e10*/  @P0 FFMA R39, R39, R41, R46 ;  /* 0x0000002927270223 */ /* 0x000fc8000000002e */
[----:B------:R-:W-:-:S07]  /*5e20*/  @P0 FMUL.FTZ R2, R39, 2.3283064365386962891e-10 ;  /* 0x2f80000027020820 */ /* 0x000fce0000410000 */
.L_x_139:
[----:B------:R-:W-:Y:S01]  /*5e30*/  HFMA2 R3, -RZ, RZ, 0, 0 ;  /* 0x00000000ff037431 */ /* 0x000fe200000001ff */
[----:B------:R-:W-:Y:S01]  /*5e40*/  MOV R0, R2 ;  /* 0x0000000200007202 */ /* 0x000fe20000000f00 */
[----:B------:R-:W-:-:S04]  /*5e50*/  IMAD.MOV.U32 R2, RZ, RZ, R45 ;  /* 0x000000ffff027224 */ /* 0x000fc800078e002d */
[----:B------:R-:W-:Y:S05]  /*5e60*/  RET.REL.NODEC R2 `(_Z5sobelPhS_jjj) ;  /* 0xffffffa002647950 */ /* 0x000fea0003c3ffff */
.L_x_140:
[----:B------:R-:W-:-:S00]  /*5e70*/  BRA `(.L_x_140) ;  /* 0xfffffffc00fc7947 */ /* 0x000fc0000383ffff */
[----:B------:R-:W-:-:S00]  /*5e80*/  NOP ;  /* 0x0000000000007918 */ /* 0x000fc00000000000 */
[----:B------:R-:W-:-:S00]  /*5e90*/  NOP ;  /* 0x0000000000007918 */ /* 0x000fc00000000000 */
[----:B------:R-:W-:-:S00]  /*5ea0*/  NOP ;  /* 0x0000000000007918 */ /* 0x000fc00000000000 */
[----:B------:R-:W-:-:S00]  /*5eb0*/  NOP ;  /* 0x0000000000007918 */ /* 0x000fc00000000000 */
[----:B------:R-:W-:-:S00]  /*5ec0*/  NOP ;  /* 0x0000000000007918 */ /* 0x000fc00000000000 */
[----:B------:R-:W-:-:S00]  /*5ed0*/  NOP ;  /* 0x0000000000007918 */ /* 0x000fc00000000000 */
[----:B------:R-:W-:-:S00]  /*5ee0*/  NOP ;  /* 0x0000000000007918 */ /* 0x000fc00000000000 */
[----:B------:R-:W-:-:S00]  /*5ef0*/  NOP ;  /* 0x0000000000007918 */ /* 0x000fc00000000000 */
.L_x_141:


//--------------------- .nv.shared._Z5sobelPhS_jjj --------------------------
	.section	.nv.shared._Z5sobelPhS_jjj,"aw",@nobits
	.sectionflags	@""
.nv.shared._Z5sobelPhS_jjj:
	.zero		4924


//--------------------- .nv.shared.reserved.0     --------------------------
	.section	.nv.shared.reserved.0,"aw",@nobits
	.weak		__nv_reservedSMEM_offset_0_alias
	.size		__nv_reservedSMEM_offset_0_alias, 0, 64
	.other		__nv_reservedSMEM_offset_0_alias,@"STO_CUDA_RESERVED_SHARED STV_DEFAULT"
__nv_reservedSMEM_offset_0_alias:
	.zero		0
	.zero		64


//--------------------- .nv.constant0._Z5sobelPhS_jjj --------------------------
	.section	.nv.constant0._Z5sobelPhS_jjj,"a",@progbits
	.sectionflags	@""
	.align	4
.nv.constant0._Z5sobelPhS_jjj:
	.zero		924


//--------------------- SYMBOLS --------------------------

	.type		.nv.reservedSmem.offset0,@object
	.size		.nv.reservedSmem.offset0,0x4
	.type		.nv.reservedSmem.cap,@object
	.size		.nv.reservedSmem.cap,0x4
